//
// Generated by NVIDIA NVVM Compiler
//
// Compiler Build ID: CL-36424714
// Cuda compilation tools, release 13.0, V13.0.88
// Based on NVVM 20.0.0
//

.version 9.0
.target sm_100
.address_size 64

	// .globl	_Z8baselinePiPKiii
.extern .func __assertfail
(
	.param .b64 __assertfail_param_0,
	.param .b64 __assertfail_param_1,
	.param .b32 __assertfail_param_2,
	.param .b64 __assertfail_param_3,
	.param .b64 __assertfail_param_4
)
;
.global .align 1 .b8 __unnamed_1[68] = {118, 111, 105, 100, 32, 119, 105, 116, 104, 95, 115, 116, 97, 103, 105, 110, 103, 40, 105, 110, 116, 32, 42, 44, 32, 99, 111, 110, 115, 116, 32, 105, 110, 116, 32, 42, 44, 32, 117, 110, 115, 105, 103, 110, 101, 100, 32, 108, 111, 110, 103, 44, 32, 117, 110, 115, 105, 103, 110, 101, 100, 32, 108, 111, 110, 103, 41};
// _ZZ12with_stagingPiPKimmE12shared_state has been demoted
.global .align 1 .b8 $str[31] = {115, 105, 122, 101, 32, 61, 61, 32, 98, 97, 116, 99, 104, 95, 115, 122, 32, 42, 32, 103, 114, 105, 100, 46, 115, 105, 122, 101, 40, 41};
.global .align 1 .b8 $str$1[27] = {47, 116, 109, 112, 47, 115, 97, 115, 115, 95, 99, 117, 95, 102, 103, 121, 120, 118, 97, 103, 52, 47, 107, 46, 99, 117};
.extern .shared .align 16 .b8 shared[];

.visible .entry _Z8baselinePiPKiii(
	.param .u64 .ptr .align 1 _Z8baselinePiPKiii_param_0,
	.param .u64 .ptr .align 1 _Z8baselinePiPKiii_param_1,
	.param .u32 _Z8baselinePiPKiii_param_2,
	.param .u32 _Z8baselinePiPKiii_param_3
)
{
	.reg .pred 	%p<4>;
	.reg .b32 	%r<41>;
	.reg .b64 	%rd<9>;

	ld.param.u64 	%rd4, [_Z8baselinePiPKiii_param_0];
	ld.param.u64 	%rd5, [_Z8baselinePiPKiii_param_1];
	ld.param.u32 	%r8, [_Z8baselinePiPKiii_param_3];
	mov.u32 	%r9, %tid.x;
	mov.u32 	%r10, %ctaid.x;
	mov.u32 	%r1, %ntid.x;
	mad.lo.s32 	%r2, %r10, %r1, %r9;
	setp.lt.s32 	%p1, %r8, 1;
	@%p1 bra 	$L__BB0_5;
	cvta.to.global.u64 	%rd6, %rd5;
	mul.wide.s32 	%rd7, %r2, 4;
	add.s64 	%rd1, %rd6, %rd7;
	mov.u32 	%r12, %nctaid.x;
	mul.lo.s32 	%r3, %r12, %r1;
	cvta.to.global.u64 	%rd2, %rd4;
	mov.b32 	%r39, 0;
$L__BB0_2:
	mad.lo.s32 	%r14, %r3, %r39, %r2;
	mul.wide.u32 	%rd8, %r14, 4;
	add.s64 	%rd3, %rd2, %rd8;
	mov.b32 	%r40, 0;
$L__BB0_3:
	ld.global.u32 	%r15, [%rd1];
	shl.b32 	%r16, %r15, 1;
	mul.lo.s32 	%r17, %r16, %r15;
	mul.hi.u32 	%r18, %r17, -1431655765;
	shr.u32 	%r19, %r18, 1;
	mul.lo.s32 	%r20, %r16, %r19;
	st.global.u32 	[%rd3], %r20;
	ld.global.u32 	%r21, [%rd1];
	shl.b32 	%r22, %r21, 1;
	mul.lo.s32 	%r23, %r22, %r21;
	mul.hi.u32 	%r24, %r23, -1431655765;
	shr.u32 	%r25, %r24, 1;
	mul.lo.s32 	%r26, %r22, %r25;
	st.global.u32 	[%rd3], %r26;
	ld.global.u32 	%r27, [%rd1];
	shl.b32 	%r28, %r27, 1;
	mul.lo.s32 	%r29, %r28, %r27;
	mul.hi.u32 	%r30, %r29, -1431655765;
	shr.u32 	%r31, %r30, 1;
	mul.lo.s32 	%r32, %r28, %r31;
	st.global.u32 	[%rd3], %r32;
	ld.global.u32 	%r33, [%rd1];
	shl.b32 	%r34, %r33, 1;
	mul.lo.s32 	%r35, %r34, %r33;
	mul.hi.u32 	%r36, %r35, -1431655765;
	shr.u32 	%r37, %r36, 1;
	mul.lo.s32 	%r38, %r34, %r37;
	st.global.u32 	[%rd3], %r38;
	add.s32 	%r40, %r40, 4;
	setp.ne.s32 	%p2, %r40, 100;
	@%p2 bra 	$L__BB0_3;
	add.s32 	%r39, %r39, 1;
	setp.ne.s32 	%p3, %r39, %r8;
	@%p3 bra 	$L__BB0_2;
$L__BB0_5:
	ret;

}
	// .globl	_Z12with_stagingPiPKimm
.visible .entry _Z12with_stagingPiPKimm(
	.param .u64 .ptr .align 1 _Z12with_stagingPiPKimm_param_0,
	.param .u64 .ptr .align 1 _Z12with_stagingPiPKimm_param_1,
	.param .u64 _Z12with_stagingPiPKimm_param_2,
	.param .u64 _Z12with_stagingPiPKimm_param_3
)
{
	.local .align 16 .b8 	__local_depot1[16];
	.reg .b64 	%SP;
	.reg .b64 	%SPL;
	.reg .pred 	%p<30>;
	.reg .b16 	%rs<27>;
	.reg .b32 	%r<152>;
	.reg .b64 	%rd<114>;
	// demoted variable
	.shared .align 8 .b8 _ZZ12with_stagingPiPKimmE12shared_state[40];
	mov.u64 	%SPL, __local_depot1;
	ld.param.u64 	%rd20, [_Z12with_stagingPiPKimm_param_0];
	ld.param.u64 	%rd21, [_Z12with_stagingPiPKimm_param_2];
	ld.param.u64 	%rd19, [_Z12with_stagingPiPKimm_param_3];
	cvta.to.global.u64 	%rd1, %rd20;
	add.u64 	%rd2, %SPL, 0;
	mov.u32 	%r28, %nctaid.x;
	mov.u32 	%r29, %nctaid.y;
	mov.u32 	%r30, %nctaid.z;
	mul.lo.s32 	%r31, %r29, %r30;
	mul.wide.u32 	%rd23, %r31, %r28;
	mov.u32 	%r1, %ntid.x;
	mov.u32 	%r2, %ntid.y;
	mul.lo.s32 	%r32, %r1, %r2;
	mov.u32 	%r33, %ntid.z;
	mul.lo.s32 	%r34, %r32, %r33;
	cvt.u64.u32 	%rd3, %r34;
	mul.lo.s64 	%rd4, %rd23, %rd3;
	mul.lo.s64 	%rd5, %rd4, %rd19;
	setp.eq.s64 	%p1, %rd21, %rd5;
	@%p1 bra 	$L__BB1_2;
	mov.u64 	%rd24, $str;
	cvta.global.u64 	%rd25, %rd24;
	mov.u64 	%rd26, $str$1;
	cvta.global.u64 	%rd27, %rd26;
	mov.u64 	%rd28, __unnamed_1;
	cvta.global.u64 	%rd29, %rd28;
	{ // callseq 0, 0
	.param .b64 param0;
	st.param.b64 	[param0], %rd25;
	.param .b64 param1;
	st.param.b64 	[param1], %rd27;
	.param .b32 param2;
	st.param.b32 	[param2], 40;
	.param .b64 param3;
	st.param.b64 	[param3], %rd29;
	.param .b64 param4;
	st.param.b64 	[param4], 1;
	call.uni 
	__assertfail, 
	(
	param0, 
	param1, 
	param2, 
	param3, 
	param4
	);
	} // callseq 0
$L__BB1_2:
	mov.b64 	%rd30, 0;
	st.local.v2.u64 	[%rd2], {%rd30, %rd3};
	mov.u32 	%r3, %tid.x;
	mov.u32 	%r35, %tid.y;
	mov.u32 	%r36, %tid.z;
	mad.lo.s32 	%r37, %r36, %r2, %r35;
	mul.lo.s32 	%r4, %r37, %r1;
	or.b32  	%r38, %r4, %r3;
	setp.ne.s32 	%p2, %r38, 0;
	@%p2 bra 	$L__BB1_4;
	cvt.u32.u64 	%r47, %rd3;
	mov.u32 	%r41, _ZZ12with_stagingPiPKimmE12shared_state;
	add.s32 	%r39, %r41, 8;
	// begin inline asm
	mbarrier.init.shared.b64 [%r39], %r47;
	// end inline asm
	// begin inline asm
	mbarrier.init.shared.b64 [%r41], %r47;
	// end inline asm
	add.s32 	%r43, %r41, 24;
	// begin inline asm
	mbarrier.init.shared.b64 [%r43], %r47;
	// end inline asm
	add.s32 	%r45, %r41, 16;
	// begin inline asm
	mbarrier.init.shared.b64 [%r45], %r47;
	// end inline asm
	cvt.u64.u32 	%rd32, %r41;
	cvta.shared.u64 	%rd33, %rd32;
	add.s64 	%rd31, %rd33, 32;
	// begin inline asm
	st.relaxed.cta.b32 [%rd31],%r47;
	// end inline asm
$L__BB1_4:
	barrier.sync 	0;
	setp.ne.s64 	%p3, %rd19, 0;
	@%p3 bra 	$L__BB1_8;
	// begin inline asm
	activemask.b32 %r133;
	// end inline asm
	mov.u32 	%r135, _ZZ12with_stagingPiPKimmE12shared_state;
	cvt.u64.u32 	%rd105, %r135;
	cvta.shared.u64 	%rd106, %rd105;
	add.s64 	%rd107, %rd106, 32;
	match.any.sync.b64 	%r5, %rd107, %r133;
	brev.b32 	%r136, %r5;
	bfind.shiftamt.u32 	%r137, %r136;
	// begin inline asm
	mov.u32 %r134, %laneid;
	// end inline asm
	setp.ne.s32 	%p28, %r134, %r137;
	@%p28 bra 	$L__BB1_51;
	popc.b32 	%r140, %r5;
	neg.s32 	%r139, %r140;
	// begin inline asm
	fence.sc.cta;
	// end inline asm
	cvta.shared.u64 	%rd110, %rd105;
	add.s64 	%rd108, %rd110, 32;
	// begin inline asm
	atom.add.acquire.cta.u32 %r138,[%rd108],%r139;
	// end inline asm
	setp.ne.s32 	%p29, %r138, %r140;
	@%p29 bra 	$L__BB1_51;
	// begin inline asm
	mbarrier.inval.shared.b64 [%r135];
	// end inline asm
	add.s32 	%r143, %r135, 8;
	// begin inline asm
	mbarrier.inval.shared.b64 [%r143];
	// end inline asm
	add.s32 	%r144, %r135, 16;
	// begin inline asm
	mbarrier.inval.shared.b64 [%r144];
	// end inline asm
	add.s32 	%r145, %r135, 24;
	// begin inline asm
	mbarrier.inval.shared.b64 [%r145];
	// end inline asm
	bra.uni 	$L__BB1_51;
$L__BB1_8:
	mov.b32 	%r146, 0;
	// begin inline asm
	mov.u64 %rd34, %globaltimer;
	// end inline asm
	mov.u32 	%r52, _ZZ12with_stagingPiPKimmE12shared_state;
	add.s32 	%r50, %r52, 8;
$L__BB1_9:
	mov.b32 	%r51, 1;
	// begin inline asm
	{
	.reg .pred p;
	mbarrier.try_wait.parity.shared.b64 p, [%r50], %r51;
	selp.b32 %r49, 1, 0, p;
	}
	// end inline asm
	setp.ne.s32 	%p4, %r49, 0;
	@%p4 bra 	$L__BB1_16;
	setp.gt.s32 	%p25, %r146, 15;
	@%p25 bra 	$L__BB1_12;
	add.s32 	%r146, %r146, 1;
	bra.uni 	$L__BB1_9;
$L__BB1_12:
	// begin inline asm
	mov.u64 %rd100, %globaltimer;
	// end inline asm
	sub.s64 	%rd7, %rd100, %rd34;
	setp.lt.s64 	%p26, %rd7, 4000000;
	@%p26 bra 	$L__BB1_14;
	mov.b32 	%r131, 1000000;
	// begin inline asm
	nanosleep.u32 %r131;
	// end inline asm
	bra.uni 	$L__BB1_9;
$L__BB1_14:
	setp.lt.s64 	%p27, %rd7, 40000;
	@%p27 bra 	$L__BB1_9;
	shr.s64 	%rd101, %rd7, 63;
	shr.u64 	%rd102, %rd101, 62;
	add.s64 	%rd103, %rd7, %rd102;
	shr.u64 	%rd104, %rd103, 2;
	cvt.u32.u64 	%r132, %rd104;
	// begin inline asm
	nanosleep.u32 %r132;
	// end inline asm
	bra.uni 	$L__BB1_9;
$L__BB1_16:
	cvt.u32.u64 	%r8, %rd3;
	mov.u32 	%r53, %ctaid.x;
	mul.lo.s32 	%r9, %r8, %r53;
	add.s32 	%r10, %r4, %r3;
	shl.b32 	%r11, %r10, 2;
	setp.ge.u32 	%p5, %r10, %r8;
	mov.u32 	%r54, shared;
	add.s32 	%r12, %r54, %r11;
	@%p5 bra 	$L__BB1_18;
	ld.param.u64 	%rd111, [_Z12with_stagingPiPKimm_param_1];
	cvt.u64.u32 	%rd36, %r11;
	cvta.to.global.u64 	%rd37, %rd111;
	mul.wide.u32 	%rd38, %r9, 4;
	add.s64 	%rd39, %rd37, %rd38;
	add.s64 	%rd35, %rd39, %rd36;
	// begin inline asm
	cp.async.ca.shared.global [%r12], [%rd35], 4, 4;
	// end inline asm
$L__BB1_18:
	// begin inline asm
	cp.async.mbarrier.arrive.shared.b64 [%r52];
	// end inline asm
	mov.b32 	%r58, 1;
	// begin inline asm
	mbarrier.arrive.shared::cta.b64                             %rd40,  [%r52], %r58;    // 2. 
	// end inline asm
	setp.eq.s64 	%p6, %rd19, 1;
	mov.b32 	%r149, 0;
	mov.u32 	%r150, %r149;
	@%p6 bra 	$L__BB1_40;
	cvt.u64.u32 	%rd8, %r9;
	max.u64 	%rd9, %rd19, 2;
	mov.b16 	%rs26, 5;
	mov.b16 	%rs25, 0;
	mov.b16 	%rs24, 1;
	mov.b64 	%rd113, 1;
$L__BB1_20:
	and.b16  	%rs11, %rs24, 255;
	mul.wide.u16 	%r61, %rs11, 16;
	// begin inline asm
	mov.u64 %rd42, %globaltimer;
	// end inline asm
	add.s32 	%r63, %r52, %r61;
	add.s32 	%r13, %r63, 8;
	mov.b32 	%r147, 0;
$L__BB1_21:
	cvt.u32.u16 	%r67, %rs26;
	and.b32  	%r66, %r67, 1;
	// begin inline asm
	{
	.reg .pred p;
	mbarrier.try_wait.parity.shared.b64 p, [%r13], %r66;
	selp.b32 %r64, 1, 0, p;
	}
	// end inline asm
	setp.ne.s32 	%p7, %r64, 0;
	@%p7 bra 	$L__BB1_28;
	setp.gt.s32 	%p16, %r147, 15;
	@%p16 bra 	$L__BB1_24;
	add.s32 	%r147, %r147, 1;
	bra.uni 	$L__BB1_21;
$L__BB1_24:
	// begin inline asm
	mov.u64 %rd71, %globaltimer;
	// end inline asm
	sub.s64 	%rd12, %rd71, %rd42;
	setp.lt.s64 	%p17, %rd12, 4000000;
	@%p17 bra 	$L__BB1_26;
	mov.b32 	%r97, 1000000;
	// begin inline asm
	nanosleep.u32 %r97;
	// end inline asm
	bra.uni 	$L__BB1_21;
$L__BB1_26:
	setp.lt.s64 	%p18, %rd12, 40000;
	@%p18 bra 	$L__BB1_21;
	shr.s64 	%rd72, %rd12, 63;
	shr.u64 	%rd73, %rd72, 62;
	add.s64 	%rd74, %rd12, %rd73;
	shr.u64 	%rd75, %rd74, 2;
	cvt.u32.u64 	%r98, %rd75;
	// begin inline asm
	nanosleep.u32 %r98;
	// end inline asm
	bra.uni 	$L__BB1_21;
$L__BB1_28:
	setp.ge.u32 	%p8, %r10, %r8;
	@%p8 bra 	$L__BB1_30;
	ld.param.u64 	%rd112, [_Z12with_stagingPiPKimm_param_1];
	shl.b64 	%rd44, %rd113, 3;
	and.b64  	%rd45, %rd44, 8;
	add.s64 	%rd46, %rd2, %rd45;
	ld.local.u32 	%r69, [%rd46];
	shl.b32 	%r70, %r10, 2;
	mov.u32 	%r71, shared;
	add.s32 	%r72, %r71, %r70;
	shl.b32 	%r73, %r69, 2;
	add.s32 	%r68, %r72, %r73;
	mad.lo.s64 	%rd47, %rd4, %rd113, %rd8;
	cvta.to.global.u64 	%rd48, %rd112;
	cvt.u64.u32 	%rd49, %r70;
	add.s64 	%rd50, %rd48, %rd49;
	shl.b64 	%rd51, %rd47, 2;
	add.s64 	%rd43, %rd50, %rd51;
	// begin inline asm
	cp.async.ca.shared.global [%r68], [%rd43], 4, 4;
	// end inline asm
$L__BB1_30:
	add.s32 	%r75, %r13, -8;
	// begin inline asm
	cp.async.mbarrier.arrive.shared.b64 [%r75];
	// end inline asm
	mov.b32 	%r76, 1;
	// begin inline asm
	mbarrier.arrive.shared::cta.b64                             %rd52,  [%r75], %r76;    // 2. 
	// end inline asm
	add.s16 	%rs4, %rs24, 1;
	and.b16  	%rs12, %rs25, 255;
	mul.wide.u16 	%r78, %rs12, 16;
	shr.u16 	%rs13, %rs26, 1;
	and.b16  	%rs14, %rs13, 1;
	// begin inline asm
	mov.u64 %rd53, %globaltimer;
	// end inline asm
	mov.u32 	%r79, _ZZ12with_stagingPiPKimmE12shared_state;
	add.s32 	%r16, %r79, %r78;
	cvt.u32.u16 	%r17, %rs14;
	mov.b32 	%r148, 0;
$L__BB1_31:
	// begin inline asm
	{
	.reg .pred p;
	mbarrier.try_wait.parity.shared.b64 p, [%r16], %r17;
	selp.b32 %r80, 1, 0, p;
	}
	// end inline asm
	setp.ne.s32 	%p9, %r80, 0;
	@%p9 bra 	$L__BB1_38;
	setp.gt.s32 	%p13, %r148, 15;
	@%p13 bra 	$L__BB1_34;
	add.s32 	%r148, %r148, 1;
	bra.uni 	$L__BB1_31;
$L__BB1_34:
	// begin inline asm
	mov.u64 %rd66, %globaltimer;
	// end inline asm
	sub.s64 	%rd14, %rd66, %rd53;
	setp.lt.s64 	%p14, %rd14, 4000000;
	@%p14 bra 	$L__BB1_36;
	mov.b32 	%r95, 1000000;
	// begin inline asm
	nanosleep.u32 %r95;
	// end inline asm
	bra.uni 	$L__BB1_31;
$L__BB1_36:
	setp.lt.s64 	%p15, %rd14, 40000;
	@%p15 bra 	$L__BB1_31;
	shr.s64 	%rd67, %rd14, 63;
	shr.u64 	%rd68, %rd67, 62;
	add.s64 	%rd69, %rd14, %rd68;
	shr.u64 	%rd70, %rd69, 2;
	cvt.u32.u64 	%r96, %rd70;
	// begin inline asm
	nanosleep.u32 %r96;
	// end inline asm
	bra.uni 	$L__BB1_31;
$L__BB1_38:
	and.b16  	%rs15, %rs4, 255;
	setp.eq.s16 	%p10, %rs15, 2;
	selp.u16 	%rs16, 1, 0, %p10;
	xor.b16  	%rs17, %rs26, %rs16;
	mul.lo.s64 	%rd55, %rd4, %rd113;
	sub.s64 	%rd56, %rd55, %rd4;
	shl.b64 	%rd57, %rd113, 3;
	not.b64 	%rd58, %rd57;
	and.b64  	%rd59, %rd58, 8;
	add.s64 	%rd60, %rd2, %rd59;
	ld.local.u32 	%r85, [%rd60];
	add.s32 	%r86, %r3, %r85;
	shl.b32 	%r87, %r86, 2;
	mov.u32 	%r88, shared;
	add.s32 	%r89, %r88, %r87;
	ld.shared.u32 	%r90, [%r89];
	mul.lo.s32 	%r91, %r90, %r90;
	mul.hi.u32 	%r92, %r91, 1431655766;
	mul.lo.s32 	%r93, %r90, %r92;
	shl.b32 	%r94, %r93, 1;
	cvt.u64.u32 	%rd61, %r3;
	add.s64 	%rd62, %rd8, %rd61;
	add.s64 	%rd63, %rd62, %rd56;
	shl.b64 	%rd64, %rd63, 2;
	add.s64 	%rd65, %rd1, %rd64;
	st.global.u32 	[%rd65], %r94;
	add.s32 	%r83, %r16, 8;
	mov.b32 	%r84, 1;
	// begin inline asm
	mbarrier.arrive.shared::cta.b64                             %rd54,  [%r83], %r84;    // 2. 
	// end inline asm
	add.s16 	%rs18, %rs25, 1;
	and.b16  	%rs19, %rs18, 255;
	setp.eq.s16 	%p11, %rs19, 2;
	xor.b16  	%rs20, %rs17, 2;
	selp.b16 	%rs26, %rs20, %rs17, %p11;
	selp.b16 	%rs25, 0, %rs18, %p11;
	add.s64 	%rd113, %rd113, 1;
	setp.ne.s64 	%p12, %rd113, %rd9;
	selp.b16 	%rs24, 0, %rs4, %p10;
	@%p12 bra 	$L__BB1_20;
	and.b16  	%rs21, %rs25, 255;
	mul.wide.u16 	%r150, %rs21, 16;
	shr.u16 	%rs22, %rs26, 1;
	and.b16  	%rs23, %rs22, 1;
	cvt.u32.u16 	%r149, %rs23;
$L__BB1_40:
	// begin inline asm
	mov.u64 %rd76, %globaltimer;
	// end inline asm
	mov.u32 	%r100, _ZZ12with_stagingPiPKimmE12shared_state;
	add.s32 	%r24, %r100, %r150;
	mov.b32 	%r151, 0;
$L__BB1_41:
	// begin inline asm
	{
	.reg .pred p;
	mbarrier.try_wait.parity.shared.b64 p, [%r24], %r149;
	selp.b32 %r101, 1, 0, p;
	}
	// end inline asm
	setp.ne.s32 	%p19, %r101, 0;
	@%p19 bra 	$L__BB1_48;
	setp.gt.s32 	%p22, %r151, 15;
	@%p22 bra 	$L__BB1_44;
	add.s32 	%r151, %r151, 1;
	bra.uni 	$L__BB1_41;
$L__BB1_44:
	// begin inline asm
	mov.u64 %rd95, %globaltimer;
	// end inline asm
	sub.s64 	%rd17, %rd95, %rd76;
	setp.lt.s64 	%p23, %rd17, 4000000;
	@%p23 bra 	$L__BB1_46;
	mov.b32 	%r129, 1000000;
	// begin inline asm
	nanosleep.u32 %r129;
	// end inline asm
	bra.uni 	$L__BB1_41;
$L__BB1_46:
	setp.lt.s64 	%p24, %rd17, 40000;
	@%p24 bra 	$L__BB1_41;
	shr.s64 	%rd96, %rd17, 63;
	shr.u64 	%rd97, %rd96, 62;
	add.s64 	%rd98, %rd17, %rd97;
	shr.u64 	%rd99, %rd98, 2;
	cvt.u32.u64 	%r130, %rd99;
	// begin inline asm
	nanosleep.u32 %r130;
	// end inline asm
	bra.uni 	$L__BB1_41;
$L__BB1_48:
	cvt.u64.u32 	%rd78, %r9;
	sub.s64 	%rd79, %rd5, %rd4;
	shl.b64 	%rd80, %rd19, 3;
	not.b64 	%rd81, %rd80;
	and.b64  	%rd82, %rd81, 8;
	add.s64 	%rd83, %rd2, %rd82;
	ld.local.u32 	%r108, [%rd83];
	add.s32 	%r109, %r3, %r108;
	shl.b32 	%r110, %r109, 2;
	mov.u32 	%r111, shared;
	add.s32 	%r112, %r111, %r110;
	ld.shared.u32 	%r113, [%r112];
	mul.lo.s32 	%r114, %r113, %r113;
	mul.hi.u32 	%r115, %r114, 1431655766;
	mul.lo.s32 	%r116, %r113, %r115;
	shl.b32 	%r117, %r116, 1;
	cvt.u64.u32 	%rd84, %r3;
	add.s64 	%rd85, %rd78, %rd84;
	add.s64 	%rd86, %rd85, %rd79;
	shl.b64 	%rd87, %rd86, 2;
	add.s64 	%rd88, %rd1, %rd87;
	st.global.u32 	[%rd88], %r117;
	add.s32 	%r104, %r24, 8;
	mov.b32 	%r105, 1;
	// begin inline asm
	mbarrier.arrive.shared::cta.b64                             %rd77,  [%r104], %r105;    // 2. 
	// end inline asm
	// begin inline asm
	activemask.b32 %r106;
	// end inline asm
	cvt.u64.u32 	%rd89, %r100;
	cvta.shared.u64 	%rd90, %rd89;
	add.s64 	%rd91, %rd90, 32;
	match.any.sync.b64 	%r27, %rd91, %r106;
	brev.b32 	%r119, %r27;
	bfind.shiftamt.u32 	%r120, %r119;
	// begin inline asm
	mov.u32 %r107, %laneid;
	// end inline asm
	setp.ne.s32 	%p20, %r107, %r120;
	@%p20 bra 	$L__BB1_51;
	popc.b32 	%r123, %r27;
	neg.s32 	%r122, %r123;
	// begin inline asm
	fence.sc.cta;
	// end inline asm
	cvta.shared.u64 	%rd94, %rd89;
	add.s64 	%rd92, %rd94, 32;
	// begin inline asm
	atom.add.acquire.cta.u32 %r121,[%rd92],%r122;
	// end inline asm
	setp.ne.s32 	%p21, %r121, %r123;
	@%p21 bra 	$L__BB1_51;
	// begin inline asm
	mbarrier.inval.shared.b64 [%r100];
	// end inline asm
	add.s32 	%r126, %r100, 8;
	// begin inline asm
	mbarrier.inval.shared.b64 [%r126];
	// end inline asm
	add.s32 	%r127, %r100, 16;
	// begin inline asm
	mbarrier.inval.shared.b64 [%r127];
	// end inline asm
	add.s32 	%r128, %r100, 24;
	// begin inline asm
	mbarrier.inval.shared.b64 [%r128];
	// end inline asm
$L__BB1_51:
	ret;

}


// ===== COMPILED SASS (sm_100) =====

	.target	sm_100

	.elftype	@"ET_EXEC"


//--------------------- .note.nv.tkinfo           --------------------------
	.section	.note.nv.tkinfo,"",@"SHT_NOTE"
	.sectionflags	@"SHF_NOTE_NV_TKINFO"
	.tkinfo
        /*0018*/ 	.word	0x00000002
        /*0030*/ 	.string	""
        /*0030*/ 	.string	"ptxas"
        /*0030*/ 	.string	"Cuda compilation tools, release 13.0, V13.0.88"
        /*0030*/ 	.string	"Build cuda_13.0.r13.0/compiler.36424714_0"
        /*0030*/ 	.string	"-arch sm_100 -m 64 "



//--------------------- .note.nv.cuinfo           --------------------------
	.section	.note.nv.cuinfo,"",@"SHT_NOTE"
	.sectionflags	@"SHF_NOTE_NV_CUINFO"
        /*0018*/ 	.short	0x0002
        /*001a*/ 	.short	0x0064
        /*001c*/ 	.short	0x0082
	.zero		2


//--------------------- .nv.info                  --------------------------
	.section	.nv.info,"",@"SHT_CUDA_INFO"
	.align	4


	//----- nvinfo : EIATTR_REGCOUNT
	.align		4
        /*0000*/ 	.byte	0x04, 0x2f
        /*0002*/ 	.short	(.L_4 - .L_3)
	.align		4
.L_3:
        /*0004*/ 	.word	index@(_Z8baselinePiPKiii)
        /*0008*/ 	.word	0x00000012


	//----- nvinfo : EIATTR_FRAME_SIZE
	.align		4
.L_4:
        /*000c*/ 	.byte	0x04, 0x11
        /*000e*/ 	.short	(.L_6 - .L_5)
	.align		4
.L_5:
        /*0010*/ 	.word	index@(_Z8baselinePiPKiii)
        /*0014*/ 	.word	0x00000000


	//----- nvinfo : EIATTR_REGCOUNT
	.align		4
.L_6:
        /*0018*/ 	.byte	0x04, 0x2f
        /*001a*/ 	.short	(.L_8 - .L_7)
	.align		4
.L_7:
        /*001c*/ 	.word	index@(_Z12with_stagingPiPKimm)
        /*0020*/ 	.word	0x0000001a


	//----- nvinfo : EIATTR_FRAME_SIZE
	.align		4
.L_8:
        /*0024*/ 	.byte	0x04, 0x11
        /*0026*/ 	.short	(.L_10 - .L_9)
	.align		4
.L_9:
        /*0028*/ 	.word	index@(_Z12with_stagingPiPKimm)
        /*002c*/ 	.word	0x00000010


	//----- nvinfo : EIATTR_MIN_STACK_SIZE
	.align		4
.L_10:
        /*0030*/ 	.byte	0x04, 0x12
        /*0032*/ 	.short	(.L_12 - .L_11)
	.align		4
.L_11:
        /*0034*/ 	.word	index@(_Z12with_stagingPiPKimm)
        /*0038*/ 	.word	0x00000010


	//----- nvinfo : EIATTR_MIN_STACK_SIZE
	.align		4
.L_12:
        /*003c*/ 	.byte	0x04, 0x12
        /*003e*/ 	.short	(.L_14 - .L_13)
	.align		4
.L_13:
        /*0040*/ 	.word	index@(_Z8baselinePiPKiii)
        /*0044*/ 	.word	0x00000000
.L_14:


//--------------------- .nv.compat                --------------------------
	.section	.nv.compat,"",@"SHT_CUDA_COMPAT_INFO"
	.align	4
        /*0000*/ 	.byte	0x02, 0x09, 0x00, 0x00, 0x02, 0x02, 0x01, 0x00, 0x02, 0x05, 0x05, 0x00, 0x03, 0x07, 0x01, 0x01
        /*0010*/ 	.byte	0x02, 0x03, 0x00, 0x00, 0x02, 0x06, 0x01, 0x00, 0x04, 0x0b, 0x08, 0x00, 0x09, 0x00, 0x00, 0x00
        /*0020*/ 	.byte	0x00, 0x00, 0x00, 0x00


//--------------------- .nv.info._Z12with_stagingPiPKimm --------------------------
	.section	.nv.info._Z12with_stagingPiPKimm,"",@"SHT_CUDA_INFO"
	.sectionflags	@""
	.align	4


	//----- nvinfo : EIATTR_CUDA_API_VERSION
	.align		4
        /*0000*/ 	.byte	0x04, 0x37
        /*0002*/ 	.short	(.L_16 - .L_15)
.L_15:
        /*0004*/ 	.word	0x00000082


	//----- nvinfo : EIATTR_KPARAM_INFO
	.align		4
.L_16:
        /*0008*/ 	.byte	0x04, 0x17
        /*000a*/ 	.short	(.L_18 - .L_17)
.L_17:
        /*000c*/ 	.word	0x00000000
        /*0010*/ 	.short	0x0003
        /*0012*/ 	.short	0x0018
        /*0014*/ 	.byte	0x00, 0xf0, 0x21, 0x00


	//----- nvinfo : EIATTR_KPARAM_INFO
	.align		4
.L_18:
        /*0018*/ 	.byte	0x04, 0x17
        /*001a*/ 	.short	(.L_20 - .L_19)
.L_19:
        /*001c*/ 	.word	0x00000000
        /*0020*/ 	.short	0x0002
        /*0022*/ 	.short	0x0010
        /*0024*/ 	.byte	0x00, 0xf0, 0x21, 0x00


	//----- nvinfo : EIATTR_KPARAM_INFO
	.align		4
.L_20:
        /*0028*/ 	.byte	0x04, 0x17
        /*002a*/ 	.short	(.L_22 - .L_21)
.L_21:
        /*002c*/ 	.word	0x00000000
        /*0030*/ 	.short	0x0001
        /*0032*/ 	.short	0x0008
        /*0034*/ 	.byte	0x00, 0xf5, 0x21, 0x00


	//----- nvinfo : EIATTR_KPARAM_INFO
	.align		4
.L_22:
        /*0038*/ 	.byte	0x04, 0x17
        /*003a*/ 	.short	(.L_24 - .L_23)
.L_23:
        /*003c*/ 	.word	0x00000000
        /*0040*/ 	.short	0x0000
        /*0042*/ 	.short	0x0000
        /*0044*/ 	.byte	0x00, 0xf5, 0x21, 0x00


	//----- nvinfo : EIATTR_SPARSE_MMA_MASK
	.align		4
.L_24:
        /*0048*/ 	.byte	0x03, 0x50
        /*004a*/ 	.short	0x0000


	//----- nvinfo : EIATTR_MAXREG_COUNT
	.align		4
        /*004c*/ 	.byte	0x03, 0x1b
        /*004e*/ 	.short	0x00ff


	//----- nvinfo : EIATTR_NUM_BARRIERS
	.align		4
        /*0050*/ 	.byte	0x02, 0x4c
        /*0052*/ 	.byte	0x01
	.zero		1


	//----- nvinfo : EIATTR_EXTERNS
	.align		4
        /*0054*/ 	.byte	0x04, 0x0f
        /*0056*/ 	.short	(.L_26 - .L_25)


	//   ....[0]....
	.align		4
.L_25:
        /*0058*/ 	.word	index@(__assertfail)


	//----- nvinfo : EIATTR_MERCURY_ISA_VERSION
	.align		4
.L_26:
        /*005c*/ 	.byte	0x03, 0x5f
        /*005e*/ 	.short	0x0101


	//----- nvinfo : EIATTR_COOP_GROUP_MASK_REGIDS
	.align		4
        /*0060*/ 	.byte	0x04, 0x29
        /*0062*/ 	.short	(.L_28 - .L_27)


	//   ....[0]....
.L_27:
        /*0064*/ 	.word	0xffffffff


	//   ....[1]....
        /*0068*/ 	.word	0x0500000f


	//   ....[2]....
        /*006c*/ 	.word	0x0500000f


	//   ....[3]....
        /*0070*/ 	.word	0x0500000f


	//   ....[4]....
        /*0074*/ 	.word	0x0500000f


	//   ....[5]....
        /*0078*/ 	.word	0x0500000f


	//----- nvinfo : EIATTR_COOP_GROUP_INSTR_OFFSETS
	.align		4
.L_28:
        /*007c*/ 	.byte	0x04, 0x28
        /*007e*/ 	.short	(.L_30 - .L_29)


	//   ....[0]....
.L_29:
        /*0080*/ 	.word	0x000004c0


	//   ....[1]....
        /*0084*/ 	.word	0x000005c0


	//   ....[2]....
        /*0088*/ 	.word	0x00001bf0


	//   ....[3]....
        /*008c*/ 	.word	0x00001dd0


	//   ....[4]....
        /*0090*/ 	.word	0x00001e30


	//   ....[5]....
        /*0094*/ 	.word	0x00001e90


	//----- nvinfo : EIATTR_VRC_CTA_INIT_COUNT
	.align		4
.L_30:
        /*0098*/ 	.byte	0x02, 0x4a
	.zero		1
	.zero		1


	//----- nvinfo : EIATTR_SYSCALL_OFFSETS
	.align		4
        /*009c*/ 	.byte	0x04, 0x46
        /*009e*/ 	.short	(.L_32 - .L_31)


	//   ....[0]....
.L_31:
        /*00a0*/ 	.word	0x00000260


	//----- nvinfo : EIATTR_MBARRIER_INSTR_OFFSETS
	.align		4
.L_32:
        /*00a4*/ 	.byte	0x04, 0x39
        /*00a6*/ 	.short	(.L_34 - .L_33)


	//   ....[0]....
.L_33:
        /*00a8*/ 	.word	0x00000430
        /*00ac*/ 	.word	0x000000ff
        /*00b0*/ 	.word	0x00000008
        /*00b4*/ 	.short	0x0100
        /*00b6*/ 	.byte	0x06
	.zero		1


	//   ....[1]....
        /*00b8*/ 	.word	0x00000440
        /*00bc*/ 	.word	0x000000ff
        /*00c0*/ 	.word	0x00000000
        /*00c4*/ 	.short	0x0100
        /*00c6*/ 	.byte	0x06
	.zero		1


	//   ....[2]....
        /*00c8*/ 	.word	0x00000450
        /*00cc*/ 	.word	0x000000ff
        /*00d0*/ 	.word	0x00000018
        /*00d4*/ 	.short	0x0100
        /*00d6*/ 	.byte	0x06
	.zero		1


	//   ....[3]....
        /*00d8*/ 	.word	0x00000460
        /*00dc*/ 	.word	0x000000ff
        /*00e0*/ 	.word	0x00000010
        /*00e4*/ 	.short	0x0100
        /*00e6*/ 	.byte	0x06
	.zero		1


	//   ....[4]....
        /*00e8*/ 	.word	0x000006f0
        /*00ec*/ 	.word	0x00000006
        /*00f0*/ 	.word	0x00000000
        /*00f4*/ 	.short	0x0108
        /*00f6*/ 	.byte	0xff
	.zero		1


	//   ....[5]....
        /*00f8*/ 	.word	0x00000700
        /*00fc*/ 	.word	0x00000006
        /*0100*/ 	.word	0x00000008
        /*0104*/ 	.short	0x0108
        /*0106*/ 	.byte	0xff
	.zero		1


	//   ....[6]....
        /*0108*/ 	.word	0x00000710
        /*010c*/ 	.word	0x00000006
        /*0110*/ 	.word	0x00000010
        /*0114*/ 	.short	0x0108
        /*0116*/ 	.byte	0xff
	.zero		1


	//   ....[7]....
        /*0118*/ 	.word	0x00000720
        /*011c*/ 	.word	0x00000006
        /*0120*/ 	.word	0x00000018
        /*0124*/ 	.short	0x0108
        /*0126*/ 	.byte	0xff
	.zero		1


	//   ....[8]....
        /*0128*/ 	.word	0x000007b0
        /*012c*/ 	.word	0x0000000d
        /*0130*/ 	.word	0x00000008
        /*0134*/ 	.short	0x010a
        /*0136*/ 	.byte	0xff
	.zero		1


	//   ....[9]....
        /*0138*/ 	.word	0x00000970
        /*013c*/ 	.word	0x0000000d
        /*0140*/ 	.word	0x00000008
        /*0144*/ 	.short	0x010a
        /*0146*/ 	.byte	0xff
	.zero		1


	//   ....[10]....
        /*0148*/ 	.word	0x00000b30
        /*014c*/ 	.word	0x0000000d
        /*0150*/ 	.word	0x00000000
        /*0154*/ 	.short	0x0107
        /*0156*/ 	.byte	0xff
	.zero		1


	//   ....[11]....
        /*0158*/ 	.word	0x00000b90
        /*015c*/ 	.word	0x0000000d
        /*0160*/ 	.word	0x00000000
        /*0164*/ 	.short	0x0101
        /*0166*/ 	.byte	0xff
	.zero		1


	//   ....[12]....
        /*0168*/ 	.word	0x00000ce0
        /*016c*/ 	.word	0x0000000d
        /*0170*/ 	.word	0x00000008
        /*0174*/ 	.short	0x010a
        /*0176*/ 	.byte	0xff
	.zero		1


	//   ....[13]....
        /*0178*/ 	.word	0x00000e90
        /*017c*/ 	.word	0x0000000d
        /*0180*/ 	.word	0x00000008
        /*0184*/ 	.short	0x010a
        /*0186*/ 	.byte	0xff
	.zero		1


	//   ....[14]....
        /*0188*/ 	.word	0x000010c0
        /*018c*/ 	.word	0x0000000d
        /*0190*/ 	.word	0x00000000
        /*0194*/ 	.short	0x0107
        /*0196*/ 	.byte	0xff
	.zero		1


	//   ....[15]....
        /*0198*/ 	.word	0x00001150
        /*019c*/ 	.word	0x0000000d
        /*01a0*/ 	.word	0x00000000
        /*01a4*/ 	.short	0x0101
        /*01a6*/ 	.byte	0xff
	.zero		1


	//   ....[16]....
        /*01a8*/ 	.word	0x00001230
        /*01ac*/ 	.word	0x00000013
        /*01b0*/ 	.word	0x00000000
        /*01b4*/ 	.short	0x010a
        /*01b6*/ 	.byte	0xff
	.zero		1


	//   ....[17]....
        /*01b8*/ 	.word	0x000013e0
        /*01bc*/ 	.word	0x00000013
        /*01c0*/ 	.word	0x00000000
        /*01c4*/ 	.short	0x010a
        /*01c6*/ 	.byte	0xff
	.zero		1


	//   ....[18]....
        /*01c8*/ 	.word	0x00001690
        /*01cc*/ 	.word	0x00000013
        /*01d0*/ 	.word	0x00000008
        /*01d4*/ 	.short	0x0101
        /*01d6*/ 	.byte	0xff
	.zero		1


	//   ....[19]....
        /*01d8*/ 	.word	0x000017e0
        /*01dc*/ 	.word	0x00000004
        /*01e0*/ 	.word	0x00000000
        /*01e4*/ 	.short	0x010a
        /*01e6*/ 	.byte	0xff
	.zero		1


	//   ....[20]....
        /*01e8*/ 	.word	0x00001990
        /*01ec*/ 	.word	0x00000004
        /*01f0*/ 	.word	0x00000000
        /*01f4*/ 	.short	0x010a
        /*01f6*/ 	.byte	0xff
	.zero		1


	//   ....[21]....
        /*01f8*/ 	.word	0x00001b90
        /*01fc*/ 	.word	0x00000004
        /*0200*/ 	.word	0x00000008
        /*0204*/ 	.short	0x0101
        /*0206*/ 	.byte	0xff
	.zero		1


	//   ....[22]....
        /*0208*/ 	.word	0x00001d20
        /*020c*/ 	.word	0x00000011
        /*0210*/ 	.word	0x00000000
        /*0214*/ 	.short	0x0108
        /*0216*/ 	.byte	0xff
	.zero		1


	//   ....[23]....
        /*0218*/ 	.word	0x00001d30
        /*021c*/ 	.word	0x00000011
        /*0220*/ 	.word	0x00000008
        /*0224*/ 	.short	0x0108
        /*0226*/ 	.byte	0xff
	.zero		1


	//   ....[24]....
        /*0228*/ 	.word	0x00001d40
        /*022c*/ 	.word	0x00000011
        /*0230*/ 	.word	0x00000010
        /*0234*/ 	.short	0x0108
        /*0236*/ 	.byte	0xff
	.zero		1


	//   ....[25]....
        /*0238*/ 	.word	0x00001d50
        /*023c*/ 	.word	0x00000011
        /*0240*/ 	.word	0x00000018
        /*0244*/ 	.short	0x0108
        /*0246*/ 	.byte	0xff
	.zero		1


	//----- nvinfo : EIATTR_NUM_MBARRIERS
	.align		4
.L_34:
        /*0248*/ 	.byte	0x03, 0x38
        /*024a*/ 	.short	0x0004


	//----- nvinfo : EIATTR_EXIT_INSTR_OFFSETS
	.align		4
        /*024c*/ 	.byte	0x04, 0x1c
        /*024e*/ 	.short	(.L_36 - .L_35)


	//   ....[0]....
.L_35:
        /*0250*/ 	.word	0x00000610


	//   ....[1]....
        /*0254*/ 	.word	0x000006e0


	//   ....[2]....
        /*0258*/ 	.word	0x00000730


	//   ....[3]....
        /*025c*/ 	.word	0x00001c40


	//   ....[4]....
        /*0260*/ 	.word	0x00001d10


	//   ....[5]....
        /*0264*/ 	.word	0x00001d60


	//----- nvinfo : EIATTR_CRS_STACK_SIZE
	.align		4
.L_36:
        /*0268*/ 	.byte	0x04, 0x1e
        /*026a*/ 	.short	(.L_38 - .L_37)
.L_37:
        /*026c*/ 	.word	0x00000000


	//----- nvinfo : EIATTR_CBANK_PARAM_SIZE
	.align		4
.L_38:
        /*0270*/ 	.byte	0x03, 0x19
        /*0272*/ 	.short	0x0020


	//----- nvinfo : EIATTR_PARAM_CBANK
	.align		4
        /*0274*/ 	.byte	0x04, 0x0a
        /*0276*/ 	.short	(.L_40 - .L_39)
	.align		4
.L_39:
        /*0278*/ 	.word	index@(.nv.constant0._Z12with_stagingPiPKimm)
        /*027c*/ 	.short	0x0380
        /*027e*/ 	.short	0x0020


	//----- nvinfo : EIATTR_SW_WAR
	.align		4
.L_40:
        /*0280*/ 	.byte	0x04, 0x36
        /*0282*/ 	.short	(.L_42 - .L_41)
.L_41:
        /*0284*/ 	.word	0x00000008
.L_42:


//--------------------- .nv.info._Z8baselinePiPKiii --------------------------
	.section	.nv.info._Z8baselinePiPKiii,"",@"SHT_CUDA_INFO"
	.sectionflags	@""
	.align	4


	//----- nvinfo : EIATTR_CUDA_API_VERSION
	.align		4
        /*0000*/ 	.byte	0x04, 0x37
        /*0002*/ 	.short	(.L_44 - .L_43)
.L_43:
        /*0004*/ 	.word	0x00000082


	//----- nvinfo : EIATTR_KPARAM_INFO
	.align		4
.L_44:
        /*0008*/ 	.byte	0x04, 0x17
        /*000a*/ 	.short	(.L_46 - .L_45)
.L_45:
        /*000c*/ 	.word	0x00000000
        /*0010*/ 	.short	0x0003
        /*0012*/ 	.short	0x0014
        /*0014*/ 	.byte	0x00, 0xf0, 0x11, 0x00


	//----- nvinfo : EIATTR_KPARAM_INFO
	.align		4
.L_46:
        /*0018*/ 	.byte	0x04, 0x17
        /*001a*/ 	.short	(.L_48 - .L_47)
.L_47:
        /*001c*/ 	.word	0x00000000
        /*0020*/ 	.short	0x0002
        /*0022*/ 	.short	0x0010
        /*0024*/ 	.byte	0x00, 0xf0, 0x11, 0x00


	//----- nvinfo : EIATTR_KPARAM_INFO
	.align		4
.L_48:
        /*0028*/ 	.byte	0x04, 0x17
        /*002a*/ 	.short	(.L_50 - .L_49)
.L_49:
        /*002c*/ 	.word	0x00000000
        /*0030*/ 	.short	0x0001
        /*0032*/ 	.short	0x0008
        /*0034*/ 	.byte	0x00, 0xf5, 0x21, 0x00


	//----- nvinfo : EIATTR_KPARAM_INFO
	.align		4
.L_50:
        /*0038*/ 	.byte	0x04, 0x17
        /*003a*/ 	.short	(.L_52 - .L_51)
.L_51:
        /*003c*/ 	.word	0x00000000
        /*0040*/ 	.short	0x0000
        /*0042*/ 	.short	0x0000
        /*0044*/ 	.byte	0x00, 0xf5, 0x21, 0x00


	//----- nvinfo : EIATTR_SPARSE_MMA_MASK
	.align		4
.L_52:
        /*0048*/ 	.byte	0x03, 0x50
        /*004a*/ 	.short	0x0000


	//----- nvinfo : EIATTR_MAXREG_COUNT
	.align		4
        /*004c*/ 	.byte	0x03, 0x1b
        /*004e*/ 	.short	0x00ff


	//----- nvinfo : EIATTR_MERCURY_ISA_VERSION
	.align		4
        /*0050*/ 	.byte	0x03, 0x5f
        /*0052*/ 	.short	0x0101


	//----- nvinfo : EIATTR_VRC_CTA_INIT_COUNT
	.align		4
        /*0054*/ 	.byte	0x02, 0x4a
	.zero		1
	.zero		1


	//----- nvinfo : EIATTR_EXIT_INSTR_OFFSETS
	.align		4
        /*0058*/ 	.byte	0x04, 0x1c
        /*005a*/ 	.short	(.L_54 - .L_53)


	//   ....[0]....
.L_53:
        /*005c*/ 	.word	0x00000060


	//   ....[1]....
        /*0060*/ 	.word	0x00001150


	//----- nvinfo : EIATTR_CBANK_PARAM_SIZE
	.align		4
.L_54:
        /*0064*/ 	.byte	0x03, 0x19
        /*0066*/ 	.short	0x0018


	//----- nvinfo : EIATTR_PARAM_CBANK
	.align		4
        /*0068*/ 	.byte	0x04, 0x0a
        /*006a*/ 	.short	(.L_56 - .L_55)
	.align		4
.L_55:
        /*006c*/ 	.word	index@(.nv.constant0._Z8baselinePiPKiii)
        /*0070*/ 	.short	0x0380
        /*0072*/ 	.short	0x0018


	//----- nvinfo : EIATTR_SW_WAR
	.align		4
.L_56:
        /*0074*/ 	.byte	0x04, 0x36
        /*0076*/ 	.short	(.L_58 - .L_57)
.L_57:
        /*0078*/ 	.word	0x00000008
.L_58:


//--------------------- .nv.callgraph             --------------------------
	.section	.nv.callgraph,"",@"SHT_CUDA_CALLGRAPH"
	.align	4
	.sectionentsize	8
	.align		4
        /*0000*/ 	.word	0x00000000
	.align		4
        /*0004*/ 	.word	0xffffffff
	.align		4
        /*0008*/ 	.word	index@(_Z12with_stagingPiPKimm)
	.align		4
        /*000c*/ 	.word	index@(__assertfail)
	.align		4
        /*0010*/ 	.word	0x00000000
	.align		4
        /*0014*/ 	.word	0xfffffffe
	.align		4
        /*0018*/ 	.word	0x00000000
	.align		4
        /*001c*/ 	.word	0xfffffffd
	.align		4
        /*0020*/ 	.word	0x00000000
	.align		4
        /*0024*/ 	.word	0xfffffffc


//--------------------- .nv.constant4             --------------------------
	.section	.nv.constant4,"a",@progbits
	.align	8
	.align		8
.nv.constant4:
        /*0000*/ 	.dword	__assertfail
	.align		8
        /*0008*/ 	.dword	__unnamed_1
	.align		8
        /*0010*/ 	.dword	$str
	.align		8
        /*0018*/ 	.dword	$str$1


//--------------------- .text._Z12with_stagingPiPKimm --------------------------
	.section	.text._Z12with_stagingPiPKimm,"ax",@progbits
	.align	128
        .global         _Z12with_stagingPiPKimm
        .type           _Z12with_stagingPiPKimm,@function
        .size           _Z12with_stagingPiPKimm,(.L_x_50 - _Z12with_stagingPiPKimm)
        .other          _Z12with_stagingPiPKimm,@"STO_CUDA_ENTRY STV_DEFAULT"
_Z12with_stagingPiPKimm:
.text._Z12with_stagingPiPKimm:
[----:B------:R-:W0:Y:S01]  /*0000*/  LDC R1, c[0x0][0x37c] ;  /* 0x0000df00ff017b82 */ /* 0x000e220000000800 */
[----:B------:R-:W1:Y:S01]  /*0010*/  LDCU UR5, c[0x0][0x370] ;  /* 0x00006e00ff0577ac */ /* 0x000e620008000800 */
[----:B0-----:R-:W-:Y:S01]  /*0020*/  VIADD R1, R1, 0xfffffff0 ;  /* 0xfffffff001017836 */ /* 0x001fe20000000000 */
[----:B------:R-:W0:Y:S01]  /*0030*/  LDCU UR4, c[0x0][0x374] ;  /* 0x00006e80ff0477ac */ /* 0x000e220008000800 */
[----:B------:R-:W0:Y:S01]  /*0040*/  LDCU UR6, c[0x0][0x378] ;  /* 0x00006f00ff0677ac */ /* 0x000e220008000800 */
[----:B------:R-:W2:Y:S01]  /*0050*/  LDCU UR43, c[0x0][0x360] ;  /* 0x00006c00ff2b77ac */ /* 0x000ea20008000800 */
[----:B------:R-:W2:Y:S01]  /*0060*/  LDCU UR44, c[0x0][0x364] ;  /* 0x00006c80ff2c77ac */ /* 0x000ea20008000800 */
[----:B------:R-:W3:Y:S01]  /*0070*/  LDCU UR7, c[0x0][0x368] ;  /* 0x00006d00ff0777ac */ /* 0x000ee20008000800 */
[----:B------:R-:W4:Y:S01]  /*0080*/  LDCU.128 UR8, c[0x0][0x390] ;  /* 0x00007200ff0877ac */ /* 0x000f220008000c00 */
[----:B0-----:R-:W-:-:S04]  /*0090*/  UIMAD UR4, UR4, UR6, URZ ;  /* 0x00000006040472a4 */ /* 0x001fc8000f8e02ff */
[----:B-1----:R-:W-:Y:S02]  /*00a0*/  UIMAD.WIDE.U32 UR4, UR4, UR5, URZ ;  /* 0x00000005040472a5 */ /* 0x002fe4000f8e00ff */
[----:B--2---:R-:W-:-:S04]  /*00b0*/  UIMAD UR40, UR43, UR44, URZ ;  /* 0x0000002c2b2872a4 */ /* 0x004fc8000f8e02ff */
[----:B---3--:R-:W-:-:S04]  /*00c0*/  UIMAD UR40, UR40, UR7, URZ ;  /* 0x00000007282872a4 */ /* 0x008fc8000f8e02ff */
[----:B------:R-:W-:Y:S02]  /*00d0*/  UIMAD.WIDE.U32 UR38, UR4, UR40, URZ ;  /* 0x00000028042672a5 */ /* 0x000fe4000f8e00ff */
[----:B------:R-:W-:Y:S02]  /*00e0*/  UIMAD UR41, UR5, UR40, URZ ;  /* 0x00000028052972a4 */ /* 0x000fe4000f8e02ff */
[----:B----4-:R-:W-:Y:S02]  /*00f0*/  UIMAD.WIDE.U32 UR36, UR38, UR10, URZ ;  /* 0x0000000a262472a5 */ /* 0x010fe4000f8e00ff */
[----:B------:R-:W-:Y:S02]  /*0100*/  UIADD3 UR41, UPT, UPT, UR39, UR41, URZ ;  /* 0x0000002927297290 */ /* 0x000fe4000fffe0ff */
[----:B------:R-:W-:Y:S02]  /*0110*/  UISETP.NE.U32.AND UP0, UPT, UR36, UR8, UPT ;  /* 0x000000082400728c */ /* 0x000fe4000bf05070 */
[----:B------:R-:W-:-:S04]  /*0120*/  UIMAD UR4, UR41, UR10, URZ ;  /* 0x0000000a290472a4 */ /* 0x000fc8000f8e02ff */
[----:B------:R-:W-:-:S04]  /*0130*/  UIMAD UR4, UR38, UR11, UR4 ;  /* 0x0000000b260472a4 */ /* 0x000fc8000f8e0204 */
[----:B------:R-:W-:-:S04]  /*0140*/  UIADD3 UR42, UPT, UPT, UR37, UR4, URZ ;  /* 0x00000004252a7290 */ /* 0x000fc8000fffe0ff */
[----:B------:R-:W-:-:S09]  /*0150*/  UISETP.NE.AND.EX UP0, UPT, UR42, UR9, UPT, UP0 ;  /* 0x000000092a00728c */ /* 0x000fd2000bf05300 */
[----:B------:R-:W-:Y:S05]  /*0160*/  BRA.U !UP0, `(.L_x_0) ;  /* 0x0000000108407547 */ /* 0x000fea000b800000 */
[----:B------:R-:W-:Y:S01]  /*0170*/  MOV R0, 0x0 ;  /* 0x0000000000007802 */ /* 0x000fe20000000f00 */
[----:B------:R-:W0:Y:S01]  /*0180*/  LDCU.64 UR4, c[0x4][0x10] ;  /* 0x01000200ff0477ac */ /* 0x000e220008000a00 */
[----:B------:R-:W-:Y:S02]  /*0190*/  IMAD.MOV.U32 R12, RZ, RZ, 0x1 ;  /* 0x00000001ff0c7424 */ /* 0x000fe400078e00ff */
[----:B------:R1:W2:Y:S01]  /*01a0*/  LDC.64 R2, c[0x4][R0] ;  /* 0x0100000000027b82 */ /* 0x0002a20000000a00 */
[----:B------:R-:W3:Y:S01]  /*01b0*/  LDCU.64 UR6, c[0x4][0x18] ;  /* 0x01000300ff0677ac */ /* 0x000ee20008000a00 */
[----:B------:R-:W-:Y:S02]  /*01c0*/  IMAD.MOV.U32 R8, RZ, RZ, 0x28 ;  /* 0x00000028ff087424 */ /* 0x000fe400078e00ff */
[----:B------:R-:W-:Y:S01]  /*01d0*/  IMAD.MOV.U32 R13, RZ, RZ, RZ ;  /* 0x000000ffff0d7224 */ /* 0x000fe200078e00ff */
[----:B------:R-:W4:Y:S01]  /*01e0*/  LDCU.64 UR8, c[0x4][0x8] ;  /* 0x01000100ff0877ac */ /* 0x000f220008000a00 */
[----:B0-----:R-:W-:-:S02]  /*01f0*/  IMAD.U32 R4, RZ, RZ, UR4 ;  /* 0x00000004ff047e24 */ /* 0x001fc4000f8e00ff */
[----:B------:R-:W-:Y:S02]  /*0200*/  IMAD.U32 R5, RZ, RZ, UR5 ;  /* 0x00000005ff057e24 */ /* 0x000fe4000f8e00ff */
[----:B---3--:R-:W-:Y:S02]  /*0210*/  IMAD.U32 R6, RZ, RZ, UR6 ;  /* 0x00000006ff067e24 */ /* 0x008fe4000f8e00ff */
[----:B------:R-:W-:Y:S02]  /*0220*/  IMAD.U32 R7, RZ, RZ, UR7 ;  /* 0x00000007ff077e24 */ /* 0x000fe4000f8e00ff */
[----:B----4-:R-:W-:Y:S02]  /*0230*/  IMAD.U32 R10, RZ, RZ, UR8 ;  /* 0x00000008ff0a7e24 */ /* 0x010fe4000f8e00ff */
[----:B-1----:R-:W-:-:S07]  /*0240*/  IMAD.U32 R11, RZ, RZ, UR9 ;  /* 0x00000009ff0b7e24 */ /* 0x002fce000f8e00ff */
[----:B------:R-:W-:-:S07]  /*0250*/  LEPC R20, `(.L_x_0) ;  /* 0x000000001014794e */ /* 0x000fce0000000000 */
[----:B--2---:R-:W-:Y:S05]  /*0260*/  CALL.ABS.NOINC R2 ;  /* 0x0000000002007343 */ /* 0x004fea0003c00000 */
.L_x_0:
[----:B------:R-:W0:Y:S01]  /*0270*/  S2R R9, SR_TID.Y ;  /* 0x0000000000097919 */ /* 0x000e220000002200 */
[----:B------:R-:W-:Y:S01]  /*0280*/  IMAD.U32 R6, RZ, RZ, UR40 ;  /* 0x00000028ff067e24 */ /* 0x000fe2000f8e00ff */
[----:B------:R-:W-:Y:S01]  /*0290*/  CS2R R4, SRZ ;  /* 0x0000000000047805 */ /* 0x000fe2000001ff00 */
[----:B------:R-:W-:Y:S01]  /*02a0*/  IMAD.MOV.U32 R7, RZ, RZ, RZ ;  /* 0x000000ffff077224 */ /* 0x000fe200078e00ff */
[----:B------:R-:W0:Y:S01]  /*02b0*/  S2R R0, SR_TID.Z ;  /* 0x0000000000007919 */ /* 0x000e220000002300 */
[----:B------:R-:W1:Y:S01]  /*02c0*/  LDC.64 R2, c[0x0][0x358] ;  /* 0x0000d600ff027b82 */ /* 0x000e620000000a00 */
[----:B------:R-:W-:Y:S01]  /*02d0*/  BSSY.RECONVERGENT B0, `(.L_x_1) ;  /* 0x000001c000007945 */ /* 0x000fe20003800200 */
[----:B------:R-:W2:Y:S01]  /*02e0*/  S2R R8, SR_TID.X ;  /* 0x0000000000087919 */ /* 0x000ea20000002100 */
[----:B------:R3:W-:Y:S01]  /*02f0*/  STL.128 [R1], R4 ;  /* 0x0000000401007387 */ /* 0x0007e20000100c00 */
[----:B0-----:R-:W-:-:S04]  /*0300*/  IMAD R9, R0, UR44, R9 ;  /* 0x0000002c00097c24 */ /* 0x001fc8000f8e0209 */
[----:B------:R-:W-:-:S05]  /*0310*/  IMAD R9, R9, UR43, RZ ;  /* 0x0000002b09097c24 */ /* 0x000fca000f8e02ff */
[----:B--2---:R-:W-:-:S13]  /*0320*/  LOP3.LUT P0, RZ, R9, R8, RZ, 0xfc, !PT ;  /* 0x0000000809ff7212 */ /* 0x004fda000780fcff */
[----:B-1-3--:R-:W-:Y:S05]  /*0330*/  @P0 BRA `(.L_x_2) ;  /* 0x0000000000540947 */ /* 0x00afea0003800000 */
[----:B------:R-:W0:Y:S01]  /*0340*/  S2UR UR6, SR_CgaCtaId ;  /* 0x00000000000679c3 */ /* 0x000e220000008800 */
[----:B------:R-:W-:Y:S01]  /*0350*/  UMOV UR4, 0x400 ;  /* 0x0000040000047882 */ /* 0x000fe20000000000 */
[----:B------:R-:W-:-:S04]  /*0360*/  UIADD3 UR8, UPT, UPT, -UR40, 0x100000, URZ ;  /* 0x0010000028087890 */ /* 0x000fc8000fffe1ff */
[----:B------:R-:W-:Y:S02]  /*0370*/  USHF.L.U32 UR9, UR8, 0xb, URZ ;  /* 0x0000000b08097899 */ /* 0x000fe400080006ff */
[----:B------:R-:W-:Y:S01]  /*0380*/  USHF.L.U32 UR8, UR8, 0x1, URZ ;  /* 0x0000000108087899 */ /* 0x000fe200080006ff */
[----:B------:R-:W-:Y:S01]  /*0390*/  R2UR UR10, R2 ;  /* 0x00000000020a72ca */ /* 0x000fe200000e0000 */
[----:B------:R-:W-:Y:S01]  /*03a0*/  IMAD.U32 R7, RZ, RZ, UR40 ;  /* 0x00000028ff077e24 */ /* 0x000fe2000f8e00ff */
[----:B------:R-:W-:Y:S01]  /*03b0*/  R2UR UR11, R3 ;  /* 0x00000000030b72ca */ /* 0x000fe200000e0000 */
[----:B------:R-:W1:Y:S01]  /*03c0*/  S2UR UR7, SR_SWINHI ;  /* 0x00000000000779c3 */ /* 0x000e620000002f00 */
[----:B0-----:R-:W-:-:S07]  /*03d0*/  ULEA UR6, UR6, UR4, 0x18 ;  /* 0x0000000406067291 */ /* 0x001fce000f8ec0ff */
[----:B------:R-:W-:Y:S01]  /*03e0*/  UMOV UR4, UR6 ;  /* 0x0000000600047c82 */ /* 0x000fe20008000000 */
[----:B-1----:R-:W-:Y:S01]  /*03f0*/  UMOV UR5, UR7 ;  /* 0x0000000700057c82 */ /* 0x002fe20008000000 */
[----:B------:R-:W-:Y:S02]  /*0400*/  IMAD.U32 R4, RZ, RZ, UR4 ;  /* 0x00000004ff047e24 */ /* 0x000fe4000f8e00ff */
[----:B------:R-:W-:Y:S01]  /*0410*/  IMAD.U32 R5, RZ, RZ, UR5 ;  /* 0x00000005ff057e24 */ /* 0x000fe2000f8e00ff */
[----:B------:R-:W0:Y:S02]  /*0420*/  FENCE.VIEW.ASYNC.S ;  /* 0x00000000000073c6 */ /* 0x000e240000000000 */
[----:B0-----:R0:W1:Y:S01]  /*0430*/  SYNCS.EXCH.64 URZ, [UR6+0x8], UR8 ;  /* 0x0000080806ff75b2 */ /* 0x0010620008000100 */
[----:B------:R0:W1:Y:S01]  /*0440*/  SYNCS.EXCH.64 URZ, [UR6], UR8 ;  /* 0x0000000806ff75b2 */ /* 0x0000620008000100 */
[----:B------:R0:W1:Y:S01]  /*0450*/  SYNCS.EXCH.64 URZ, [UR6+0x18], UR8 ;  /* 0x0000180806ff75b2 */ /* 0x0000620008000100 */
[----:B------:R0:W1:Y:S02]  /*0460*/  SYNCS.EXCH.64 URZ, [UR6+0x10], UR8 ;  /* 0x0000100806ff75b2 */ /* 0x0000640008000100 */
[----:B-1----:R0:W-:Y:S01]  /*0470*/  ST.E.STRONG.SM desc[UR10][R4.64+0x20], R7 ;  /* 0x0000200704007985 */ /* 0x0021e2000c10b90a */
[----:B------:R-:W-:Y:S01]  /*0480*/  NOP ;  /* 0x0000000000007918 */ /* 0x000fe20000000000 */
.L_x_2:
[----:B0-----:R-:W-:Y:S05]  /*0490*/  BSYNC.RECONVERGENT B0 ;  /* 0x0000000000007941 */ /* 0x001fea0003800200 */
.L_x_1:
[----:B------:R-:W-:-:S03]  /*04a0*/  UMOV UR4, 0xffffffff ;  /* 0xffffffff00047882 */ /* 0x000fc60000000000 */
[----:B------:R-:W-:Y:S05]  /*04b0*/  BRA.DIV UR4, `(.L_x_3) ;  /* 0x0000001a042c7947 */ /* 0x000fea000b800000 */
[----:B------:R-:W-:Y:S06]  /*04c0*/  BAR.SYNC.DEFER_BLOCKING 0x0 ;  /* 0x0000000000007b1d */ /* 0x000fec0000010000 */
.L_x_39:
[----:B------:R-:W0:Y:S02]  /*04d0*/  LDCU.64 UR4, c[0x0][0x398] ;  /* 0x00007300ff0477ac */ /* 0x000e240008000a00 */
[----:B0-----:R-:W-:-:S04]  /*04e0*/  UISETP.NE.U32.AND UP0, UPT, UR4, URZ, UPT ;  /* 0x000000ff0400728c */ /* 0x001fc8000bf05070 */
[----:B------:R-:W-:-:S09]  /*04f0*/  UISETP.NE.AND.EX UP0, UPT, UR5, URZ, UPT, UP0 ;  /* 0x000000ff0500728c */ /* 0x000fd2000bf05300 */
[----:B------:R-:W-:Y:S05]  /*0500*/  BRA.U UP0, `(.L_x_4) ;  /* 0x00000001008c7547 */ /* 0x000fea000b800000 */
[----:B------:R-:W0:Y:S01]  /*0510*/  S2R R5, SR_CgaCtaId ;  /* 0x0000000000057919 */ /* 0x000e220000008800 */
[----:B------:R-:W-:Y:S02]  /*0520*/  VOTE.ANY R15, PT, PT ;  /* 0x00000000000f7806 */ /* 0x000fe400038e0100 */
[----:B------:R-:W-:Y:S01]  /*0530*/  MOV R0, 0x400 ;  /* 0x0000040000007802 */ /* 0x000fe20000000f00 */
[----:B------:R-:W1:Y:S01]  /*0540*/  S2R R7, SR_SWINHI ;  /* 0x0000000000077919 */ /* 0x000e620000002f00 */
[----:B------:R-:W-:Y:S02]  /*0550*/  R2UR UR4, R15 ;  /* 0x000000000f0472ca */ /* 0x000fe400000e0000 */
[----:B0-----:R-:W-:-:S04]  /*0560*/  LEA R6, R5, R0, 0x18 ;  /* 0x0000000005067211 */ /* 0x001fc800078ec0ff */
[----:B------:R-:W-:Y:S02]  /*0570*/  MOV R4, R6 ;  /* 0x0000000600047202 */ /* 0x000fe40000000f00 */
[----:B-1----:R-:W-:Y:S02]  /*0580*/  MOV R5, R7 ;  /* 0x0000000700057202 */ /* 0x002fe40000000f00 */
[----:B------:R-:W-:-:S05]  /*0590*/  IADD3 R12, P0, PT, R4, 0x20, RZ ;  /* 0x00000020040c7810 */ /* 0x000fca0007f1e0ff */
[----:B------:R-:W-:Y:S01]  /*05a0*/  IMAD.X R13, RZ, RZ, R5, P0 ;  /* 0x000000ffff0d7224 */ /* 0x000fe200000e0605 */
[----:B------:R-:W-:Y:S07]  /*05b0*/  BRA.DIV UR4, `(.L_x_5) ;  /* 0x0000001a04147947 */ /* 0x000fee000b800000 */
[----:B------:R0:W1:Y:S02]  /*05c0*/  MATCH.ANY.U64 R14, R12 ;  /* 0x000000000c0e73a1 */ /* 0x00006400000e8200 */
.L_x_42:
[----:B------:R-:W2:Y:S01]  /*05d0*/  S2R R7, SR_LANEID ;  /* 0x0000000000077919 */ /* 0x000ea20000000000 */
[----:B-1----:R-:W1:Y:S08]  /*05e0*/  BREV R0, R14 ;  /* 0x0000000e00007301 */ /* 0x002e700000000000 */
[----:B-1----:R-:W2:Y:S02]  /*05f0*/  FLO.U32.SH R0, R0 ;  /* 0x0000000000007300 */ /* 0x002ea400000e0400 */
[----:B--2---:R-:W-:-:S13]  /*0600*/  ISETP.NE.AND P0, PT, R7, R0, PT ;  /* 0x000000000700720c */ /* 0x004fda0003f05270 */
[----:B------:R-:W-:Y:S05]  /*0610*/  @P0 EXIT ;  /* 0x000000000000094d */ /* 0x000fea0003800000 */
[----:B------:R-:W1:Y:S01]  /*0620*/  POPC R14, R14 ;  /* 0x0000000e000e7309 */ /* 0x000e620000000000 */
[----:B------:R-:W-:Y:S01]  /*0630*/  @!PT LDS RZ, [RZ] ;  /* 0x00000000fffff984 */ /* 0x000fe20000000800 */
[----:B------:R-:W-:Y:S01]  /*0640*/  @!PT LDS RZ, [RZ] ;  /* 0x00000000fffff984 */ /* 0x000fe20000000800 */
[----:B------:R-:W-:Y:S01]  /*0650*/  @!PT LDS RZ, [RZ] ;  /* 0x00000000fffff984 */ /* 0x000fe20000000800 */
[----:B------:R-:W-:Y:S01]  /*0660*/  @!PT LDS RZ, [RZ] ;  /* 0x00000000fffff984 */ /* 0x000fe20000000800 */
[----:B------:R2:W-:Y:S06]  /*0670*/  MEMBAR.SC.CTA ;  /* 0x0000000000007992 */ /* 0x0005ec0000000000 */
[----:B--2---:R-:W-:Y:S02]  /*0680*/  R2UR UR4, R2 ;  /* 0x00000000020472ca */ /* 0x004fe400000e0000 */
[----:B------:R-:W-:Y:S01]  /*0690*/  R2UR UR5, R3 ;  /* 0x00000000030572ca */ /* 0x000fe200000e0000 */
[----:B-1----:R-:W-:-:S12]  /*06a0*/  IMAD.MOV R3, RZ, RZ, -R14 ;  /* 0x000000ffff037224 */ /* 0x002fd800078e0a0e */
[----:B------:R-:W2:Y:S02]  /*06b0*/  ATOM.E.ADD.STRONG.SM PT, R5, desc[UR4][R4.64+0x20], R3 ;  /* 0x800020030405798a */ /* 0x000ea400081eb104 */
[----:B--2---:R-:W-:Y:S01]  /*06c0*/  NOP ;  /* 0x0000000000007918 */ /* 0x004fe20000000000 */
[----:B------:R-:W-:-:S13]  /*06d0*/  ISETP.NE.AND P0, PT, R5, R14, PT ;  /* 0x0000000e0500720c */ /* 0x000fda0003f05270 */
[----:B------:R-:W-:Y:S05]  /*06e0*/  @P0 EXIT ;  /* 0x000000000000094d */ /* 0x000fea0003800000 */
[----:B------:R-:W1:Y:S02]  /*06f0*/  SYNCS.CCTL.IV [R6+URZ] ;  /* 0x00000000060079b1 */ /* 0x000e6400080000ff */
[----:B-1----:R-:W1:Y:S02]  /*0700*/  SYNCS.CCTL.IV [R6+URZ+0x8] ;  /* 0x00000800060079b1 */ /* 0x002e6400080000ff */
[----:B-1----:R-:W1:Y:S02]  /*0710*/  SYNCS.CCTL.IV [R6+URZ+0x10] ;  /* 0x00001000060079b1 */ /* 0x002e6400080000ff */
[----:B-1----:R-:W-:Y:S01]  /*0720*/  SYNCS.CCTL.IV [R6+URZ+0x18] ;  /* 0x00001800060079b1 */ /* 0x002fe200080000ff */
[----:B------:R-:W-:Y:S05]  /*0730*/  EXIT ;  /* 0x000000000000794d */ /* 0x000fea0003800000 */
.L_x_4:
[----:B------:R-:W-:Y:S01]  /*0740*/  CS2R R4, SR_GLOBALTIMERLO ;  /* 0x0000000000047805 */ /* 0x000fe20000015200 */
[----:B------:R-:W0:Y:S01]  /*0750*/  S2UR UR5, SR_CgaCtaId ;  /* 0x00000000000579c3 */ /* 0x000e220000008800 */
[----:B------:R-:W-:Y:S01]  /*0760*/  UMOV UR4, 0x400 ;  /* 0x0000040000047882 */ /* 0x000fe20000000000 */
[----:B------:R-:W-:-:S05]  /*0770*/  IMAD.MOV.U32 R0, RZ, RZ, 0x1 ;  /* 0x00000001ff007424 */ /* 0x000fca00078e00ff */
[----:B------:R-:W-:Y:S01]  /*0780*/  SHF.L.U32 R0, R0, 0x1f, RZ ;  /* 0x0000001f00007819 */ /* 0x000fe200000006ff */
[----:B0-----:R-:W-:-:S06]  /*0790*/  ULEA UR4, UR5, UR4, 0x18 ;  /* 0x0000000405047291 */ /* 0x001fcc000f8ec0ff */
[----:B------:R-:W-:-:S04]  /*07a0*/  IMAD.U32 R13, RZ, RZ, UR4 ;  /* 0x00000004ff0d7e24 */ /* 0x000fc8000f8e00ff */
[----:B------:R-:W0:Y:S02]  /*07b0*/  SYNCS.PHASECHK.TRANS64.TRYWAIT P0, [R13+URZ+0x8], R0 ;  /* 0x000008000d0075a7 */ /* 0x000e2400080011ff */
[----:B0-----:R-:W-:Y:S05]  /*07c0*/  @P0 BRA `(.L_x_6) ;  /* 0x0000000000700947 */ /* 0x001fea0003800000 */
[----:B------:R-:W-:Y:S02]  /*07d0*/  IMAD.MOV.U32 R10, RZ, RZ, 0x1 ;  /* 0x00000001ff0a7424 */ /* 0x000fe400078e00ff */
[----:B------:R-:W-:-:S03]  /*07e0*/  IMAD.MOV.U32 R12, RZ, RZ, RZ ;  /* 0x000000ffff0c7224 */ /* 0x000fc600078e00ff */
[----:B------:R-:W-:-:S07]  /*07f0*/  SHF.L.U32 R10, R10, 0x1f, RZ ;  /* 0x0000001f0a0a7819 */ /* 0x000fce00000006ff */
.L_x_10:
[C---:B------:R-:W-:Y:S01]  /*0800*/  ISETP.GT.AND P0, PT, R12.reuse, 0xf, PT ;  /* 0x0000000f0c00780c */ /* 0x040fe20003f04270 */
[----:B------:R-:W-:Y:S05]  /*0810*/  YIELD ;  /* 0x0000000000007946 */ /* 0x000fea0003800000 */
[----:B------:R-:W-:Y:S07]  /*0820*/  BSSY B0, `(.L_x_7) ;  /* 0x0000014000007945 */ /* 0x000fee0003800000 */
[----:B------:R-:W-:Y:S01]  /*0830*/  @!P0 VIADD R12, R12, 0x1 ;  /* 0x000000010c0c8836 */ /* 0x000fe20000000000 */
[----:B------:R-:W-:Y:S06]  /*0840*/  @!P0 BRA `(.L_x_8) ;  /* 0x0000000000448947 */ /* 0x000fec0003800000 */
[----:B------:R-:W-:-:S06]  /*0850*/  CS2R R6, SR_GLOBALTIMERLO ;  /* 0x0000000000067805 */ /* 0x000fcc0000015200 */
[----:B------:R-:W-:-:S05]  /*0860*/  IADD3 R11, P0, PT, -R4, R6, RZ ;  /* 0x00000006040b7210 */ /* 0x000fca0007f1e1ff */
[----:B------:R-:W-:Y:S01]  /*0870*/  IMAD.X R7, R7, 0x1, ~R5, P0 ;  /* 0x0000000107077824 */ /* 0x000fe200000e0e05 */
[----:B------:R-:W-:-:S04]  /*0880*/  ISETP.GE.U32.AND P0, PT, R11, 0x3d0900, PT ;  /* 0x003d09000b00780c */ /* 0x000fc80003f06070 */
[----:B------:R-:W-:-:S13]  /*0890*/  ISETP.GE.AND.EX P0, PT, R7, RZ, PT, P0 ;  /* 0x000000ff0700720c */ /* 0x000fda0003f06300 */
[----:B------:R-:W-:Y:S05]  /*08a0*/  @!P0 BRA `(.L_x_9) ;  /* 0x0000000000088947 */ /* 0x000fea0003800000 */
[----:B------:R-:W-:Y:S05]  /*08b0*/  NANOSLEEP 0xf4240 ;  /* 0x000f42400000795d */ /* 0x000fea0003800000 */
[----:B------:R-:W-:Y:S05]  /*08c0*/  BRA `(.L_x_8) ;  /* 0x0000000000247947 */ /* 0x000fea0003800000 */
.L_x_9:
[----:B------:R-:W-:-:S04]  /*08d0*/  ISETP.GE.U32.AND P0, PT, R11, 0x9c40, PT ;  /* 0x00009c400b00780c */ /* 0x000fc80003f06070 */
[----:B------:R-:W-:-:S13]  /*08e0*/  ISETP.GE.AND.EX P0, PT, R7, RZ, PT, P0 ;  /* 0x000000ff0700720c */ /* 0x000fda0003f06300 */
[----:B------:R-:W-:Y:S05]  /*08f0*/  @!P0 BRA `(.L_x_8) ;  /* 0x0000000000188947 */ /* 0x000fea0003800000 */
[----:B------:R-:W-:-:S04]  /*0900*/  SHF.R.S32.HI R0, RZ, 0x1f, R7 ;  /* 0x0000001fff007819 */ /* 0x000fc80000011407 */
[----:B------:R-:W-:-:S05]  /*0910*/  LEA.HI R0, P0, R0, R11, RZ, 0x2 ;  /* 0x0000000b00007211 */ /* 0x000fca00078110ff */
[----:B------:R-:W-:-:S05]  /*0920*/  IMAD.X R7, RZ, RZ, R7, P0 ;  /* 0x000000ffff077224 */ /* 0x000fca00000e0607 */
[----:B------:R-:W-:-:S04]  /*0930*/  SHF.R.U64 R0, R0, 0x2, R7 ;  /* 0x0000000200007819 */ /* 0x000fc80000001207 */
[----:B------:R-:W-:Y:S05]  /*0940*/  NANOSLEEP R0 ;  /* 0x000000000000735d */ /* 0x000fea0003800000 */
[----:B------:R-:W-:Y:S01]  /*0950*/  NOP ;  /* 0x0000000000007918 */ /* 0x000fe20000000000 */
.L_x_8:
[----:B------:R-:W-:Y:S05]  /*0960*/  BSYNC B0 ;  /* 0x0000000000007941 */ /* 0x000fea0003800000 */
.L_x_7:
[----:B------:R-:W0:Y:S02]  /*0970*/  SYNCS.PHASECHK.TRANS64.TRYWAIT P0, [R13+URZ+0x8], R10 ;  /* 0x0000080a0d0075a7 */ /* 0x000e2400080011ff */
[----:B0-----:R-:W-:Y:S05]  /*0980*/  @!P0 BRA `(.L_x_10) ;  /* 0xfffffffc009c8947 */ /* 0x001fea000383ffff */
.L_x_6:
[----:B------:R-:W0:Y:S01]  /*0990*/  S2R R5, SR_CTAID.X ;  /* 0x0000000000057919 */ /* 0x000e220000002500 */
[----:B------:R-:W1:Y:S01]  /*09a0*/  S2UR UR5, SR_CgaCtaId ;  /* 0x00000000000579c3 */ /* 0x000e620000008800 */
[----:B------:R-:W-:Y:S01]  /*09b0*/  IMAD.IADD R4, R9, 0x1, R8 ;  /* 0x0000000109047824 */ /* 0x000fe200078e0208 */
[----:B------:R-:W-:Y:S01]  /*09c0*/  UMOV UR4, 0x400 ;  /* 0x0000040000047882 */ /* 0x000fe20000000000 */
[----:B------:R-:W-:Y:S01]  /*09d0*/  BSSY.RECONVERGENT B0, `(.L_x_11) ;  /* 0x0000014000007945 */ /* 0x000fe20003800200 */
[----:B------:R-:W-:Y:S02]  /*09e0*/  IMAD.U32 R0, RZ, RZ, UR4 ;  /* 0x00000004ff007e24 */ /* 0x000fe4000f8e00ff */
[----:B------:R-:W-:Y:S01]  /*09f0*/  ISETP.GE.U32.AND P0, PT, R4, UR40, PT ;  /* 0x0000002804007c0c */ /* 0x000fe2000bf06070 */
[----:B-1----:R-:W-:Y:S02]  /*0a00*/  IMAD.U32 R17, RZ, RZ, UR5 ;  /* 0x00000005ff117e24 */ /* 0x002fe4000f8e00ff */
[----:B0-----:R-:W-:-:S10]  /*0a10*/  IMAD R5, R5, UR40, RZ ;  /* 0x0000002805057c24 */ /* 0x001fd4000f8e02ff */
[----:B------:R-:W-:Y:S05]  /*0a20*/  @P0 BRA `(.L_x_12) ;  /* 0x0000000000380947 */ /* 0x000fea0003800000 */
[----:B------:R-:W0:Y:S01]  /*0a30*/  LDC.64 R6, c[0x0][0x388] ;  /* 0x0000e200ff067b82 */ /* 0x000e220000000a00 */
[----:B------:R-:W-:Y:S01]  /*0a40*/  IMAD.SHL.U32 R9, R4, 0x4, RZ ;  /* 0x0000000404097824 */ /* 0x000fe200078e00ff */
[----:B------:R-:W-:Y:S01]  /*0a50*/  R2UR UR4, R2 ;  /* 0x00000000020472ca */ /* 0x000fe200000e0000 */
[----:B------:R-:W-:Y:S01]  /*0a60*/  VIADD R10, R0, 0x30 ;  /* 0x00000030000a7836 */ /* 0x000fe20000000000 */
[----:B------:R-:W-:-:S04]  /*0a70*/  R2UR UR5, R3 ;  /* 0x00000000030572ca */ /* 0x000fc800000e0000 */
[----:B------:R-:W-:Y:S01]  /*0a80*/  LEA R10, R17, R10, 0x18 ;  /* 0x0000000a110a7211 */ /* 0x000fe200078ec0ff */
[----:B0-----:R-:W-:-:S03]  /*0a90*/  IMAD.WIDE.U32 R6, R5, 0x4, R6 ;  /* 0x0000000405067825 */ /* 0x001fc600078e0006 */
[C---:B------:R-:W-:Y:S01]  /*0aa0*/  IADD3 R6, P0, PT, R9.reuse, R6, RZ ;  /* 0x0000000609067210 */ /* 0x040fe20007f1e0ff */
[----:B------:R-:W-:-:S04]  /*0ab0*/  IMAD.IADD R9, R9, 0x1, R10 ;  /* 0x0000000109097824 */ /* 0x000fc800078e020a */
[----:B------:R-:W-:-:S05]  /*0ac0*/  IMAD.X R7, RZ, RZ, R7, P0 ;  /* 0x000000ffff077224 */ /* 0x000fca00000e0607 */
[----:B------:R-:W-:Y:S01]  /*0ad0*/  @!PT LDS RZ, [RZ] ;  /* 0x00000000fffff984 */ /* 0x000fe20000000800 */
[----:B------:R-:W-:Y:S01]  /*0ae0*/  @!PT LDS RZ, [RZ] ;  /* 0x00000000fffff984 */ /* 0x000fe20000000800 */
[----:B------:R-:W-:Y:S01]  /*0af0*/  @!PT LDS RZ, [RZ] ;  /* 0x00000000fffff984 */ /* 0x000fe20000000800 */
[----:B------:R0:W-:Y:S03]  /*0b00*/  LDGSTS.E [R9], desc[UR4][R6.64] ;  /* 0x0000000006097fae */ /* 0x0001e6000b9a1004 */
.L_x_12:
[----:B------:R-:W-:Y:S05]  /*0b10*/  BSYNC.RECONVERGENT B0 ;  /* 0x0000000000007941 */ /* 0x000fea0003800200 */
.L_x_11:
[----:B------:R-:W-:Y:S01]  /*0b20*/  R2UR UR4, R13 ;  /* 0x000000000d0472ca */ /* 0x000fe200000e0000 */
[----:B------:R-:W-:Y:S01]  /*0b30*/  NOP ;  /* 0x0000000000007918 */ /* 0x000fe20000000000 */
[----:B0-----:R-:W0:Y:S11]  /*0b40*/  LDC.64 R6, c[0x0][0x398] ;  /* 0x0000e600ff067b82 */ /* 0x001e360000000a00 */
[----:B------:R-:W-:Y:S01]  /*0b50*/  SYNCS.ARRIVE.TRANS64.RED.A0T1 RZ, [UR4], RZ ;  /* 0x000000ffffff79a7 */ /* 0x000fe20008200404 */
[----:B------:R-:W-:Y:S01]  /*0b60*/  ARRIVES.LDGSTSBAR.64.TRANSCNT [UR4] ;  /* 0x00000000ff0079b0 */ /* 0x000fe20008002a04 */
[----:B------:R-:W-:Y:S01]  /*0b70*/  NOP ;  /* 0x0000000000007918 */ /* 0x000fe20000000000 */
[----:B0-----:R-:W-:Y:S01]  /*0b80*/  ISETP.NE.U32.AND P0, PT, R6, 0x1, PT ;  /* 0x000000010600780c */ /* 0x001fe20003f05070 */
[----:B------:R0:W-:Y:S01]  /*0b90*/  SYNCS.ARRIVE.TRANS64.A1T0 RZ, [R13+URZ], RZ ;  /* 0x000000ff0dff79a7 */ /* 0x0001e200081000ff */
[----:B------:R-:W-:-:S02]  /*0ba0*/  IMAD.MOV.U32 R9, RZ, RZ, RZ ;  /* 0x000000ffff097224 */ /* 0x000fc400078e00ff */
[----:B------:R-:W-:Y:S01]  /*0bb0*/  ISETP.NE.AND.EX P0, PT, R7, RZ, PT, P0 ;  /* 0x000000ff0700720c */ /* 0x000fe20003f05300 */
[----:B------:R-:W-:-:S12]  /*0bc0*/  IMAD.MOV.U32 R10, RZ, RZ, RZ ;  /* 0x000000ffff0a7224 */ /* 0x000fd800078e00ff */
[----:B0-----:R-:W-:Y:S05]  /*0bd0*/  @!P0 BRA `(.L_x_13) ;  /* 0x0000000800ec8947 */ /* 0x001fea0003800000 */
[C---:B------:R-:W-:Y:S01]  /*0be0*/  ISETP.GT.U32.AND P0, PT, R6.reuse, 0x2, PT ;  /* 0x000000020600780c */ /* 0x040fe20003f04070 */
[----:B------:R-:W-:Y:S01]  /*0bf0*/  BSSY B0, `(.L_x_14) ;  /* 0x00000b4000007945 */ /* 0x000fe20003800000 */
[----:B------:R-:W-:Y:S01]  /*0c00*/  IMAD.MOV.U32 R11, RZ, RZ, 0x5 ;  /* 0x00000005ff0b7424 */ /* 0x000fe200078e00ff */
[----:B------:R-:W-:Y:S01]  /*0c10*/  PRMT R12, RZ, 0x7610, R12 ;  /* 0x00007610ff0c7816 */ /* 0x000fe2000000000c */
[----:B------:R-:W-:Y:S01]  /*0c20*/  IMAD.MOV.U32 R16, RZ, RZ, 0x1 ;  /* 0x00000001ff107424 */ /* 0x000fe200078e00ff */
[C---:B------:R-:W-:Y:S01]  /*0c30*/  ISETP.GT.U32.AND.EX P0, PT, R7.reuse, RZ, PT, P0 ;  /* 0x000000ff0700720c */ /* 0x040fe20003f04100 */
[----:B------:R-:W-:Y:S02]  /*0c40*/  IMAD.MOV.U32 R9, RZ, RZ, 0x1 ;  /* 0x00000001ff097424 */ /* 0x000fe400078e00ff */
[----:B------:R-:W-:Y:S01]  /*0c50*/  IMAD.MOV.U32 R10, RZ, RZ, RZ ;  /* 0x000000ffff0a7224 */ /* 0x000fe200078e00ff */
[----:B------:R-:W-:Y:S02]  /*0c60*/  SEL R6, R6, 0x2, P0 ;  /* 0x0000000206067807 */ /* 0x000fe40000000000 */
[----:B------:R-:W-:-:S07]  /*0c70*/  SEL R7, R7, RZ, P0 ;  /* 0x000000ff07077207 */ /* 0x000fce0000000000 */
.L_x_30:
[----:B------:R-:W-:Y:S02]  /*0c80*/  LOP3.LUT R0, R16, 0xff, RZ, 0xc0, !PT ;  /* 0x000000ff10007812 */ /* 0x000fe400078ec0ff */
[----:B------:R-:W-:Y:S02]  /*0c90*/  CS2R R14, SR_GLOBALTIMERLO ;  /* 0x00000000000e7805 */ /* 0x000fe40000015200 */
[----:B------:R-:W-:Y:S01]  /*0ca0*/  LOP3.LUT R17, R11, 0x1, RZ, 0xc0, !PT ;  /* 0x000000010b117812 */ /* 0x000fe200078ec0ff */
[----:B------:R-:W-:Y:S01]  /*0cb0*/  IMAD R13, R0, 0x10, R13 ;  /* 0x00000010000d7824 */ /* 0x000fe200078e020d */
[----:B------:R-:W-:Y:S02]  /*0cc0*/  BSSY B1, `(.L_x_15) ;  /* 0x000001f000017945 */ /* 0x000fe40003800000 */
[----:B------:R-:W-:-:S04]  /*0cd0*/  SHF.L.U32 R0, R17, 0x1f, RZ ;  /* 0x0000001f11007819 */ /* 0x000fc800000006ff */
[----:B------:R-:W0:Y:S02]  /*0ce0*/  SYNCS.PHASECHK.TRANS64.TRYWAIT P0, [R13+URZ+0x8], R0 ;  /* 0x000008000d0075a7 */ /* 0x000e2400080011ff */
[----:B0-----:R-:W-:Y:S05]  /*0cf0*/  @P0 BRA `(.L_x_16) ;  /* 0x00000000006c0947 */ /* 0x001fea0003800000 */
[----:B------:R-:W-:Y:S01]  /*0d00*/  SHF.L.U32 R0, R17, 0x1f, RZ ;  /* 0x0000001f11007819 */ /* 0x000fe200000006ff */
[----:B------:R-:W-:-:S07]  /*0d10*/  IMAD.MOV.U32 R20, RZ, RZ, RZ ;  /* 0x000000ffff147224 */ /* 0x000fce00078e00ff */
.L_x_20:
        /* <DEDUP_REMOVED lines=13> */
.L_x_19:
        /* <DEDUP_REMOVED lines=9> */
.L_x_18:
[----:B------:R-:W-:Y:S05]  /*0e80*/  BSYNC B2 ;  /* 0x0000000000027941 */ /* 0x000fea0003800000 */
.L_x_17:
[----:B------:R-:W0:Y:S02]  /*0e90*/  SYNCS.PHASECHK.TRANS64.TRYWAIT P0, [R13+URZ+0x8], R0 ;  /* 0x000008000d0075a7 */ /* 0x000e2400080011ff */
[----:B0-----:R-:W-:Y:S05]  /*0ea0*/  @!P0 BRA `(.L_x_20) ;  /* 0xfffffffc009c8947 */ /* 0x001fea000383ffff */
.L_x_16:
[----:B------:R-:W-:Y:S05]  /*0eb0*/  BSYNC B1 ;  /* 0x0000000000017941 */ /* 0x000fea0003800000 */
.L_x_15:
[----:B------:R-:W-:Y:S01]  /*0ec0*/  ISETP.GE.U32.AND P0, PT, R4, UR40, PT ;  /* 0x0000002804007c0c */ /* 0x000fe2000bf06070 */
[----:B------:R-:W-:-:S12]  /*0ed0*/  BSSY.RECONVERGENT B1, `(.L_x_21) ;  /* 0x000001e000017945 */ /* 0x000fd80003800200 */
[----:B------:R-:W-:Y:S05]  /*0ee0*/  @P0 BRA `(.L_x_22) ;  /* 0x0000000000700947 */ /* 0x000fea0003800000 */
[----:B------:R-:W-:Y:S01]  /*0ef0*/  IMAD.SHL.U32 R0, R9, 0x8, RZ ;  /* 0x0000000809007824 */ /* 0x000fe200078e00ff */
[----:B------:R-:W0:Y:S01]  /*0f00*/  S2UR UR5, SR_CgaCtaId ;  /* 0x00000000000579c3 */ /* 0x000e220000008800 */
[----:B------:R-:W1:Y:S03]  /*0f10*/  LDCU.64 UR6, c[0x0][0x388] ;  /* 0x00007100ff0677ac */ /* 0x000e660008000a00 */
[----:B------:R-:W-:-:S05]  /*0f20*/  LOP3.LUT R0, R0, 0x8, RZ, 0xc0, !PT ;  /* 0x0000000800007812 */ /* 0x000fca00078ec0ff */
[----:B------:R-:W-:-:S06]  /*0f30*/  IMAD.IADD R0, R1, 0x1, R0 ;  /* 0x0000000101007824 */ /* 0x000fcc00078e0200 */
[----:B------:R-:W2:Y:S01]  /*0f40*/  LDL R0, [R0] ;  /* 0x0000000000007983 */ /* 0x000ea20000100800 */
[----:B------:R-:W-:Y:S01]  /*0f50*/  UMOV UR4, 0x400 ;  /* 0x0000040000047882 */ /* 0x000fe20000000000 */
[----:B------:R-:W-:Y:S01]  /*0f60*/  IMAD.SHL.U32 R20, R4, 0x4, RZ ;  /* 0x0000000404147824 */ /* 0x000fe200078e00ff */
[----:B------:R-:W-:Y:S01]  /*0f70*/  UIADD3 UR4, UPT, UPT, UR4, 0x30, URZ ;  /* 0x0000003004047890 */ /* 0x000fe2000fffe0ff */
[----:B------:R-:W-:Y:S01]  /*0f80*/  IMAD R17, R9, UR41, RZ ;  /* 0x0000002909117c24 */ /* 0x000fe2000f8e02ff */
[----:B------:R-:W-:Y:S01]  /*0f90*/  R2UR UR8, R2 ;  /* 0x00000000020872ca */ /* 0x000fe200000e0000 */
[----:B------:R-:W-:Y:S01]  /*0fa0*/  IMAD.MOV.U32 R14, RZ, RZ, R5 ;  /* 0x000000ffff0e7224 */ /* 0x000fe200078e0005 */
[----:B-1----:R-:W-:Y:S01]  /*0fb0*/  IADD3 R19, P0, PT, R20, UR6, RZ ;  /* 0x0000000614137c10 */ /* 0x002fe2000ff1e0ff */
[----:B------:R-:W-:Y:S01]  /*0fc0*/  IMAD.MOV.U32 R15, RZ, RZ, RZ ;  /* 0x000000ffff0f7224 */ /* 0x000fe200078e00ff */
[----:B0-----:R-:W-:Y:S01]  /*0fd0*/  ULEA UR4, UR5, UR4, 0x18 ;  /* 0x0000000405047291 */ /* 0x001fe2000f8ec0ff */
[----:B------:R-:W-:Y:S01]  /*0fe0*/  IMAD R21, R10, UR38, R17 ;  /* 0x000000260a157c24 */ /* 0x000fe2000f8e0211 */
[----:B------:R-:W-:Y:S01]  /*0ff0*/  R2UR UR9, R3 ;  /* 0x00000000030972ca */ /* 0x000fe200000e0000 */
[----:B------:R-:W-:-:S04]  /*1000*/  IMAD.WIDE.U32 R14, R9, UR38, R14 ;  /* 0x00000026090e7c25 */ /* 0x000fc8000f8e000e */
[----:B------:R-:W-:Y:S01]  /*1010*/  IMAD.X R17, RZ, RZ, UR7, P0 ;  /* 0x00000007ff117e24 */ /* 0x000fe200080e06ff */
[----:B------:R-:W-:Y:S01]  /*1020*/  LEA R18, P0, R14, R19, 0x2 ;  /* 0x000000130e127211 */ /* 0x000fe200078010ff */
[----:B------:R-:W-:Y:S02]  /*1030*/  IMAD.IADD R15, R15, 0x1, R21 ;  /* 0x000000010f0f7824 */ /* 0x000fe400078e0215 */
[----:B------:R-:W-:-:S03]  /*1040*/  VIADD R21, R20, UR4 ;  /* 0x0000000414157c36 */ /* 0x000fc60008000000 */
[----:B------:R-:W-:Y:S01]  /*1050*/  LEA.HI.X R19, R14, R17, R15, 0x2, P0 ;  /* 0x000000110e137211 */ /* 0x000fe200000f140f */
[----:B--2---:R-:W-:-:S05]  /*1060*/  IMAD R15, R0, 0x4, R21 ;  /* 0x00000004000f7824 */ /* 0x004fca00078e0215 */
[----:B------:R-:W-:Y:S01]  /*1070*/  @!PT LDS RZ, [RZ] ;  /* 0x00000000fffff984 */ /* 0x000fe20000000800 */
[----:B------:R-:W-:Y:S01]  /*1080*/  @!PT LDS RZ, [RZ] ;  /* 0x00000000fffff984 */ /* 0x000fe20000000800 */
[----:B------:R-:W-:Y:S01]  /*1090*/  @!PT LDS RZ, [RZ] ;  /* 0x00000000fffff984 */ /* 0x000fe20000000800 */
[----:B------:R0:W-:Y:S02]  /*10a0*/  LDGSTS.E [R15], desc[UR8][R18.64] ;  /* 0x00000000120f7fae */ /* 0x0001e4000b9a1008 */
.L_x_22:
[----:B------:R-:W-:Y:S05]  /*10b0*/  BSYNC.RECONVERGENT B1 ;  /* 0x0000000000017941 */ /* 0x000fea0003800200 */
.L_x_21:
[----:B------:R-:W-:Y:S01]  /*10c0*/  NOP ;  /* 0x0000000000007918 */ /* 0x000fe20000000000 */
[----:B------:R-:W-:-:S13]  /*10d0*/  PLOP3.LUT P0, PT, PT, PT, PT, 0x80, 0x8 ;  /* 0x000000000008781c */ /* 0x000fda0003f0f070 */
.L_x_23:
[----:B------:R-:W-:Y:S02]  /*10e0*/  PLOP3.LUT P1, PT, P1, P0, PT, 0xf2, 0x2f ;  /* 0x00000000002f781c */ /* 0x000fe40000f21e72 */
[----:B------:R-:W-:-:S08]  /*10f0*/  @P0 R2UR P1, UR4, R13 ;  /* 0x000000000d0402ca */ /* 0x000fd00000020000 */
[----:B------:R-:W-:-:S05]  /*1100*/  @P0 PLOP3.LUT P0, PT, P1, PT, PT, 0x80, 0x8 ;  /* 0x000000000008081c */ /* 0x000fca0000f0f070 */
[----:B------:R-:W-:Y:S01]  /*1110*/  @!P1 SYNCS.ARRIVE.TRANS64.RED.A0T1 RZ, [UR4], RZ ;  /* 0x000000ffffff99a7 */ /* 0x000fe20008200404 */
[----:B------:R-:W-:Y:S07]  /*1120*/  @!P1 ARRIVES.LDGSTSBAR.64.TRANSCNT [UR4] ;  /* 0x00000000ff0099b0 */ /* 0x000fee0008002a04 */
[----:B------:R-:W-:Y:S05]  /*1130*/  @P0 BRA.U.ANY `(.L_x_23) ;  /* 0xfffffffd00e80947 */ /* 0x000fea000393ffff */
[----:B------:R-:W-:Y:S01]  /*1140*/  NOP ;  /* 0x0000000000007918 */ /* 0x000fe20000000000 */
[----:B------:R1:W-:Y:S01]  /*1150*/  SYNCS.ARRIVE.TRANS64.A1T0 RZ, [R13+URZ], RZ ;  /* 0x000000ff0dff79a7 */ /* 0x0003e200081000ff */
[----:B0-----:R-:W-:Y:S01]  /*1160*/  VIADD R18, R16, 0x1 ;  /* 0x0000000110127836 */ /* 0x001fe20000000000 */
[----:B------:R-:W-:Y:S02]  /*1170*/  LOP3.LUT R0, R12, 0xff, RZ, 0xc0, !PT ;  /* 0x000000ff0c007812 */ /* 0x000fe400078ec0ff */
[----:B-1----:R-:W-:-:S04]  /*1180*/  LOP3.LUT R13, R11, 0xffff, RZ, 0xc0, !PT ;  /* 0x0000ffff0b0d7812 */ /* 0x002fc800078ec0ff */
[----:B------:R-:W-:-:S04]  /*1190*/  SHF.R.U32.HI R13, RZ, 0x1, R13 ;  /* 0x00000001ff0d7819 */ /* 0x000fc8000001160d */
[----:B------:R-:W-:Y:S02]  /*11a0*/  LOP3.LUT R17, R13, 0x1, RZ, 0xc0, !PT ;  /* 0x000000010d117812 */ /* 0x000fe400078ec0ff */
[----:B------:R-:W-:Y:S01]  /*11b0*/  CS2R R14, SR_GLOBALTIMERLO ;  /* 0x00000000000e7805 */ /* 0x000fe20000015200 */
[----:B------:R-:W0:Y:S01]  /*11c0*/  S2UR UR5, SR_CgaCtaId ;  /* 0x00000000000579c3 */ /* 0x000e220000008800 */
[----:B------:R-:W-:Y:S01]  /*11d0*/  UMOV UR4, 0x400 ;  /* 0x0000040000047882 */ /* 0x000fe20000000000 */
[----:B------:R-:W-:Y:S01]  /*11e0*/  SHF.L.U32 R16, R17, 0x1f, RZ ;  /* 0x0000001f11107819 */ /* 0x000fe200000006ff */
[----:B------:R-:W-:Y:S01]  /*11f0*/  BSSY B1, `(.L_x_24) ;  /* 0x0000021000017945 */ /* 0x000fe20003800000 */
[----:B0-----:R-:W-:-:S06]  /*1200*/  ULEA UR4, UR5, UR4, 0x18 ;  /* 0x0000000405047291 */ /* 0x001fcc000f8ec0ff */
[----:B------:R-:W-:-:S04]  /*1210*/  IMAD.U32 R13, RZ, RZ, UR4 ;  /* 0x00000004ff0d7e24 */ /* 0x000fc8000f8e00ff */
[----:B------:R-:W-:-:S04]  /*1220*/  IMAD R19, R0, 0x10, R13 ;  /* 0x0000001000137824 */ /* 0x000fc800078e020d */
[----:B------:R-:W0:Y:S02]  /*1230*/  SYNCS.PHASECHK.TRANS64.TRYWAIT P0, [R19+URZ], R16 ;  /* 0x00000010130075a7 */ /* 0x000e2400080011ff */
[----:B0-----:R-:W-:Y:S05]  /*1240*/  @P0 BRA `(.L_x_25) ;  /* 0x00000000006c0947 */ /* 0x001fea0003800000 */
[----:B------:R-:W-:Y:S01]  /*1250*/  SHF.L.U32 R20, R17, 0x1f, RZ ;  /* 0x0000001f11147819 */ /* 0x000fe200000006ff */
[----:B------:R-:W-:-:S07]  /*1260*/  IMAD.MOV.U32 R22, RZ, RZ, RZ ;  /* 0x000000ffff167224 */ /* 0x000fce00078e00ff */
.L_x_29:
        /* <DEDUP_REMOVED lines=13> */
.L_x_28:
        /* <DEDUP_REMOVED lines=9> */
.L_x_27:
[----:B------:R-:W-:Y:S05]  /*13d0*/  BSYNC B2 ;  /* 0x0000000000027941 */ /* 0x000fea0003800000 */
.L_x_26:
[----:B------:R-:W0:Y:S02]  /*13e0*/  SYNCS.PHASECHK.TRANS64.TRYWAIT P0, [R19+URZ], R20 ;  /* 0x00000014130075a7 */ /* 0x000e2400080011ff */
[----:B0-----:R-:W-:Y:S05]  /*13f0*/  @!P0 BRA `(.L_x_29) ;  /* 0xfffffffc009c8947 */ /* 0x001fea000383ffff */
.L_x_25:
[----:B------:R-:W-:Y:S05]  /*1400*/  BSYNC B1 ;  /* 0x0000000000017941 */ /* 0x000fea0003800000 */
.L_x_24:
[----:B------:R-:W-:Y:S01]  /*1410*/  IMAD.SHL.U32 R0, R9, 0x8, RZ ;  /* 0x0000000809007824 */ /* 0x000fe200078e00ff */
[----:B------:R-:W0:Y:S01]  /*1420*/  S2UR UR5, SR_CgaCtaId ;  /* 0x00000000000579c3 */ /* 0x000e220000008800 */
[----:B------:R-:W-:Y:S01]  /*1430*/  UMOV UR4, 0x400 ;  /* 0x0000040000047882 */ /* 0x000fe20000000000 */
[----:B------:R-:W1:Y:S02]  /*1440*/  LDCU.64 UR6, c[0x0][0x380] ;  /* 0x00007000ff0677ac */ /* 0x000e640008000a00 */
[----:B------:R-:W-:-:S05]  /*1450*/  LOP3.LUT R0, R0, 0x8, RZ, 0xc, !PT ;  /* 0x0000000800007812 */ /* 0x000fca00078e0cff */
[----:B------:R-:W-:-:S05]  /*1460*/  IMAD.IADD R14, R1, 0x1, R0 ;  /* 0x00000001010e7824 */ /* 0x000fca00078e0200 */
[----:B------:R2:W3:Y:S01]  /*1470*/  LDL R15, [R14] ;  /* 0x000000000e0f7983 */ /* 0x0004e20000100800 */
[----:B------:R-:W-:Y:S01]  /*1480*/  IMAD.U32 R0, RZ, RZ, UR4 ;  /* 0x00000004ff007e24 */ /* 0x000fe2000f8e00ff */
[----:B------:R-:W-:Y:S01]  /*1490*/  UIADD3 UR4, UP0, UPT, URZ, -UR38, URZ ;  /* 0x80000026ff047290 */ /* 0x000fe2000ff1e0ff */
[----:B------:R-:W-:Y:S02]  /*14a0*/  IMAD R21, R9, UR41, RZ ;  /* 0x0000002909157c24 */ /* 0x000fe4000f8e02ff */
[----:B------:R-:W-:Y:S02]  /*14b0*/  VIADD R16, R0, 0x30 ;  /* 0x0000003000107836 */ /* 0x000fe40000000000 */
[----:B------:R-:W-:Y:S02]  /*14c0*/  IMAD R23, R10, UR38, R21 ;  /* 0x000000260a177c24 */ /* 0x000fe4000f8e0215 */
[----:B--2---:R-:W-:Y:S01]  /*14d0*/  IMAD.U32 R14, RZ, RZ, UR4 ;  /* 0x00000004ff0e7e24 */ /* 0x004fe2000f8e00ff */
[----:B------:R-:W-:Y:S01]  /*14e0*/  R2UR UR4, R2 ;  /* 0x00000000020472ca */ /* 0x000fe200000e0000 */
[----:B0-----:R-:W-:Y:S01]  /*14f0*/  IMAD.U32 R17, RZ, RZ, UR5 ;  /* 0x00000005ff117e24 */ /* 0x001fe2000f8e00ff */
[----:B------:R-:W-:-:S04]  /*1500*/  UIADD3.X UR5, UPT, UPT, URZ, ~UR41, URZ, UP0, !UPT ;  /* 0x80000029ff057290 */ /* 0x000fc800087fe4ff */
[----:B------:R-:W-:Y:S01]  /*1510*/  LEA R16, R17, R16, 0x18 ;  /* 0x0000001011107211 */ /* 0x000fe200078ec0ff */
[----:B---3--:R-:W-:-:S04]  /*1520*/  IMAD.IADD R15, R15, 0x1, R8 ;  /* 0x000000010f0f7824 */ /* 0x008fc800078e0208 */
[----:B------:R-:W-:Y:S02]  /*1530*/  IMAD R16, R15, 0x4, R16 ;  /* 0x000000040f107824 */ /* 0x000fe400078e0210 */
[----:B------:R-:W-:Y:S01]  /*1540*/  IMAD.U32 R15, RZ, RZ, UR5 ;  /* 0x00000005ff0f7e24 */ /* 0x000fe2000f8e00ff */
[----:B------:R-:W-:-:S03]  /*1550*/  R2UR UR5, R3 ;  /* 0x00000000030572ca */ /* 0x000fc600000e0000 */
[----:B------:R-:W0:Y:S01]  /*1560*/  LDS R16, [R16] ;  /* 0x0000000010107984 */ /* 0x000e220000000800 */
[----:B------:R-:W-:-:S04]  /*1570*/  IMAD.WIDE.U32 R14, R9, UR38, R14 ;  /* 0x00000026090e7c25 */ /* 0x000fc8000f8e000e */
[----:B0-----:R-:W-:-:S04]  /*1580*/  IMAD R20, R16, R16, RZ ;  /* 0x0000001010147224 */ /* 0x001fc800078e02ff */
[----:B------:R-:W-:-:S04]  /*1590*/  IMAD.HI.U32 R21, R20, 0x55555556, RZ ;  /* 0x5555555614157827 */ /* 0x000fc800078e00ff */
[----:B------:R-:W-:Y:S01]  /*15a0*/  IMAD.IADD R20, R23, 0x1, R15 ;  /* 0x0000000117147824 */ /* 0x000fe200078e020f */
[----:B------:R-:W-:Y:S01]  /*15b0*/  IADD3 R15, P0, P1, R14, R5, R8 ;  /* 0x000000050e0f7210 */ /* 0x000fe2000791e008 */
[----:B------:R-:W-:Y:S02]  /*15c0*/  IMAD R21, R16, R21, RZ ;  /* 0x0000001510157224 */ /* 0x000fe400078e02ff */
[----:B------:R-:W-:Y:S01]  /*15d0*/  VIADD R16, R12, 0x1 ;  /* 0x000000010c107836 */ /* 0x000fe20000000000 */
[----:B------:R-:W-:Y:S01]  /*15e0*/  IADD3.X R12, PT, PT, R20, RZ, RZ, P0, P1 ;  /* 0x000000ff140c7210 */ /* 0x000fe200007e24ff */
[----:B------:R-:W-:Y:S01]  /*15f0*/  IMAD.SHL.U32 R21, R21, 0x2, RZ ;  /* 0x0000000215157824 */ /* 0x000fe200078e00ff */
[C---:B-1----:R-:W-:Y:S02]  /*1600*/  LEA R14, P0, R15.reuse, UR6, 0x2 ;  /* 0x000000060f0e7c11 */ /* 0x042fe4000f8010ff */
[----:B------:R-:W-:Y:S02]  /*1610*/  LOP3.LUT R20, R16, 0xff, RZ, 0xc0, !PT ;  /* 0x000000ff10147812 */ /* 0x000fe400078ec0ff */
[----:B------:R-:W-:-:S02]  /*1620*/  LEA.HI.X R15, R15, UR7, R12, 0x2, P0 ;  /* 0x000000070f0f7c11 */ /* 0x000fc400080f140c */
[----:B------:R-:W-:Y:S02]  /*1630*/  IADD3 R9, P0, PT, R9, 0x1, RZ ;  /* 0x0000000109097810 */ /* 0x000fe40007f1e0ff */
[----:B------:R-:W-:Y:S01]  /*1640*/  LOP3.LUT R12, R18, 0xff, RZ, 0xc0, !PT ;  /* 0x000000ff120c7812 */ /* 0x000fe200078ec0ff */
[----:B------:R0:W-:Y:S01]  /*1650*/  STG.E desc[UR4][R14.64], R21 ;  /* 0x000000150e007986 */ /* 0x0001e2000c101904 */
[----:B------:R-:W-:Y:S01]  /*1660*/  ISETP.NE.AND P1, PT, R20, 0x2, PT ;  /* 0x000000021400780c */ /* 0x000fe20003f25270 */
[----:B------:R-:W-:Y:S01]  /*1670*/  IMAD.X R10, RZ, RZ, R10, P0 ;  /* 0x000000ffff0a7224 */ /* 0x000fe200000e060a */
[----:B------:R-:W-:Y:S01]  /*1680*/  ISETP.NE.U32.AND P0, PT, R9, R6, PT ;  /* 0x000000060900720c */ /* 0x000fe20003f05070 */
[----:B------:R0:W-:Y:S01]  /*1690*/  SYNCS.ARRIVE.TRANS64.A1T0 RZ, [R19+URZ+0x8], RZ ;  /* 0x000008ff13ff79a7 */ /* 0x0001e200081000ff */
[----:B------:R-:W-:Y:S02]  /*16a0*/  ISETP.NE.AND P2, PT, R12, 0x2, PT ;  /* 0x000000020c00780c */ /* 0x000fe40003f45270 */
[----:B------:R-:W-:-:S02]  /*16b0*/  ISETP.NE.AND.EX P0, PT, R10, R7, PT, P0 ;  /* 0x000000070a00720c */ /* 0x000fc40003f05300 */
[----:B------:R-:W-:Y:S02]  /*16c0*/  SEL R12, RZ, 0x1, P2 ;  /* 0x00000001ff0c7807 */ /* 0x000fe40001000000 */
[----:B------:R-:W-:Y:S02]  /*16d0*/  SEL R18, R18, RZ, P2 ;  /* 0x000000ff12127207 */ /* 0x000fe40001000000 */
[----:B------:R-:W-:Y:S02]  /*16e0*/  LOP3.LUT R11, R11, R12, RZ, 0x3c, !PT ;  /* 0x0000000c0b0b7212 */ /* 0x000fe400078e3cff */
[----:B------:R-:W-:Y:S02]  /*16f0*/  SEL R12, R16, RZ, P1 ;  /* 0x000000ff100c7207 */ /* 0x000fe40000800000 */
[----:B------:R-:W-:Y:S02]  /*1700*/  @!P1 LOP3.LUT R11, R11, 0x2, RZ, 0x3c, !PT ;  /* 0x000000020b0b9812 */ /* 0x000fe400078e3cff */
[----:B------:R-:W-:Y:S01]  /*1710*/  PRMT R16, R18, 0x7610, R16 ;  /* 0x0000761012107816 */ /* 0x000fe20000000010 */
[----:B0-----:R-:W-:Y:S06]  /*1720*/  @P0 BRA `(.L_x_30) ;  /* 0xfffffff400540947 */ /* 0x001fec000383ffff */
[----:B------:R-:W-:Y:S05]  /*1730*/  BSYNC B0 ;  /* 0x0000000000007941 */ /* 0x000fea0003800000 */
.L_x_14:
[----:B------:R-:W-:Y:S01]  /*1740*/  LOP3.LUT R9, R11, 0xffff, RZ, 0xc0, !PT ;  /* 0x0000ffff0b097812 */ /* 0x000fe200078ec0ff */
[----:B------:R-:W-:-:S03]  /*1750*/  IMAD.SHL.U32 R10, R12, 0x10, RZ ;  /* 0x000000100c0a7824 */ /* 0x000fc600078e00ff */
[----:B------:R-:W-:Y:S02]  /*1760*/  SHF.R.U32.HI R9, RZ, 0x1, R9 ;  /* 0x00000001ff097819 */ /* 0x000fe40000011609 */
[----:B------:R-:W-:Y:S02]  /*1770*/  LOP3.LUT R10, R10, 0xff0, RZ, 0xe2, !PT ;  /* 0x00000ff00a0a7812 */ /* 0x000fe400078ee2ff */
[----:B------:R-:W-:-:S07]  /*1780*/  LOP3.LUT R9, R9, 0x1, RZ, 0xc0, !PT ;  /* 0x0000000109097812 */ /* 0x000fce00078ec0ff */
.L_x_13:
[----:B------:R-:W-:Y:S02]  /*1790*/  CS2R R6, SR_GLOBALTIMERLO ;  /* 0x0000000000067805 */ /* 0x000fe40000015200 */
[----:B------:R-:W-:Y:S01]  /*17a0*/  LEA R17, R17, R0, 0x18 ;  /* 0x0000000011117211 */ /* 0x000fe200078ec0ff */
[----:B------:R-:W-:Y:S01]  /*17b0*/  BSSY B0, `(.L_x_31) ;  /* 0x0000020000007945 */ /* 0x000fe20003800000 */
[----:B------:R-:W-:-:S03]  /*17c0*/  SHF.L.U32 R11, R9, 0x1f, RZ ;  /* 0x0000001f090b7819 */ /* 0x000fc600000006ff */
[----:B------:R-:W-:-:S04]  /*17d0*/  IMAD.IADD R4, R17, 0x1, R10 ;  /* 0x0000000111047824 */ /* 0x000fc800078e020a */
[----:B------:R-:W0:Y:S02]  /*17e0*/  SYNCS.PHASECHK.TRANS64.TRYWAIT P0, [R4+URZ], R11 ;  /* 0x0000000b040075a7 */ /* 0x000e2400080011ff */
[----:B0-----:R-:W-:Y:S05]  /*17f0*/  @P0 BRA `(.L_x_32) ;  /* 0x00000000006c0947 */ /* 0x001fea0003800000 */
[----:B------:R-:W-:Y:S01]  /*1800*/  SHF.L.U32 R13, R9, 0x1f, RZ ;  /* 0x0000001f090d7819 */ /* 0x000fe200000006ff */
[----:B------:R-:W-:-:S07]  /*1810*/  IMAD.MOV.U32 R12, RZ, RZ, RZ ;  /* 0x000000ffff0c7224 */ /* 0x000fce00078e00ff */
.L_x_36:
        /* <DEDUP_REMOVED lines=13> */
.L_x_35:
        /* <DEDUP_REMOVED lines=9> */
.L_x_34:
[----:B------:R-:W-:Y:S05]  /*1980*/  BSYNC B1 ;  /* 0x0000000000017941 */ /* 0x000fea0003800000 */
.L_x_33:
[----:B------:R-:W0:Y:S02]  /*1990*/  SYNCS.PHASECHK.TRANS64.TRYWAIT P0, [R4+URZ], R13 ;  /* 0x0000000d040075a7 */ /* 0x000e2400080011ff */
[----:B0-----:R-:W-:Y:S05]  /*19a0*/  @!P0 BRA `(.L_x_36) ;  /* 0xfffffffc009c8947 */ /* 0x001fea000383ffff */
.L_x_32:
[----:B------:R-:W-:Y:S05]  /*19b0*/  BSYNC B0 ;  /* 0x0000000000007941 */ /* 0x000fea0003800000 */
.L_x_31:
[----:B------:R-:W0:Y:S08]  /*19c0*/  LDC R0, c[0x0][0x398] ;  /* 0x0000e600ff007b82 */ /* 0x000e300000000800 */
[----:B------:R-:W1:Y:S01]  /*19d0*/  S2UR UR5, SR_CgaCtaId ;  /* 0x00000000000579c3 */ /* 0x000e620000008800 */
[----:B------:R-:W-:Y:S01]  /*19e0*/  UMOV UR4, 0x400 ;  /* 0x0000040000047882 */ /* 0x000fe20000000000 */
[----:B------:R-:W2:Y:S01]  /*19f0*/  LDCU.64 UR6, c[0x0][0x380] ;  /* 0x00007000ff0677ac */ /* 0x000ea20008000a00 */
[----:B0-----:R-:W-:-:S05]  /*1a00*/  IMAD.SHL.U32 R0, R0, 0x8, RZ ;  /* 0x0000000800007824 */ /* 0x001fca00078e00ff */
[----:B------:R-:W-:-:S05]  /*1a10*/  LOP3.LUT R0, R0, 0x8, RZ, 0xc, !PT ;  /* 0x0000000800007812 */ /* 0x000fca00078e0cff */
[----:B------:R-:W-:-:S05]  /*1a20*/  IMAD.IADD R0, R1, 0x1, R0 ;  /* 0x0000000101007824 */ /* 0x000fca00078e0200 */
[----:B------:R-:W3:Y:S01]  /*1a30*/  LDL R7, [R0] ;  /* 0x0000000000077983 */ /* 0x000ee20000100800 */
[----:B------:R-:W-:Y:S01]  /*1a40*/  UIADD3 UR4, UPT, UPT, UR4, 0x30, URZ ;  /* 0x0000003004047890 */ /* 0x000fe2000fffe0ff */
[----:B------:R-:W-:Y:S01]  /*1a50*/  R2UR UR8, R2 ;  /* 0x00000000020872ca */ /* 0x000fe200000e0000 */
[----:B------:R-:W0:Y:S02]  /*1a60*/  S2R R10, SR_SWINHI ;  /* 0x00000000000a7919 */ /* 0x000e240000002f00 */
[----:B-1----:R-:W-:Y:S01]  /*1a70*/  ULEA UR4, UR5, UR4, 0x18 ;  /* 0x0000000405047291 */ /* 0x002fe2000f8ec0ff */
[----:B------:R-:W-:Y:S02]  /*1a80*/  R2UR UR9, R3 ;  /* 0x00000000030972ca */ /* 0x000fe400000e0000 */
[----:B------:R-:W-:Y:S01]  /*1a90*/  VOTE.ANY R15, PT, PT ;  /* 0x00000000000f7806 */ /* 0x000fe200038e0100 */
[----:B---3--:R-:W-:-:S05]  /*1aa0*/  IMAD.IADD R7, R7, 0x1, R8 ;  /* 0x0000000107077824 */ /* 0x008fca00078e0208 */
[----:B------:R-:W-:Y:S01]  /*1ab0*/  LEA R7, R7, UR4, 0x2 ;  /* 0x0000000407077c11 */ /* 0x000fe2000f8e10ff */
[----:B------:R-:W-:-:S04]  /*1ac0*/  UIADD3 UR4, UP0, UPT, -UR38, UR36, URZ ;  /* 0x0000002426047290 */ /* 0x000fc8000ff1e1ff */
[----:B------:R-:W-:Y:S01]  /*1ad0*/  UIADD3.X UR5, UPT, UPT, UR42, ~UR41, URZ, UP0, !UPT ;  /* 0x800000292a057290 */ /* 0x000fe200087fe4ff */
[----:B------:R-:W1:Y:S01]  /*1ae0*/  LDS R7, [R7] ;  /* 0x0000000007077984 */ /* 0x000e620000000800 */
[----:B------:R-:W-:Y:S02]  /*1af0*/  IADD3 R5, P0, P1, R5, UR4, R8 ;  /* 0x0000000405057c10 */ /* 0x000fe4000f91e008 */
[----:B------:R-:W-:Y:S02]  /*1b00*/  R2UR UR4, R15 ;  /* 0x000000000f0472ca */ /* 0x000fe400000e0000 */
[----:B------:R-:W-:Y:S02]  /*1b10*/  IADD3.X R8, PT, PT, RZ, UR5, RZ, P0, P1 ;  /* 0x00000005ff087c10 */ /* 0x000fe400087e24ff */
[----:B--2---:R-:W-:Y:S01]  /*1b20*/  LEA R6, P0, R5, UR6, 0x2 ;  /* 0x0000000605067c11 */ /* 0x004fe2000f8010ff */
[----:B-1----:R-:W-:-:S04]  /*1b30*/  IMAD R0, R7, R7, RZ ;  /* 0x0000000707007224 */ /* 0x002fc800078e02ff */
[----:B------:R-:W-:-:S04]  /*1b40*/  IMAD.HI.U32 R0, R0, 0x55555556, RZ ;  /* 0x5555555600007827 */ /* 0x000fc800078e00ff */
[----:B------:R-:W-:Y:S01]  /*1b50*/  IMAD R0, R7, R0, RZ ;  /* 0x0000000007007224 */ /* 0x000fe200078e02ff */
[----:B------:R-:W-:-:S03]  /*1b60*/  LEA.HI.X R7, R5, UR7, R8, 0x2, P0 ;  /* 0x0000000705077c11 */ /* 0x000fc600080f1408 */
[----:B------:R-:W-:-:S05]  /*1b70*/  IMAD.SHL.U32 R9, R0, 0x2, RZ ;  /* 0x0000000200097824 */ /* 0x000fca00078e00ff */
[----:B------:R1:W-:Y:S01]  /*1b80*/  STG.E desc[UR8][R6.64], R9 ;  /* 0x0000000906007986 */ /* 0x0003e2000c101908 */
[----:B------:R2:W-:Y:S02]  /*1b90*/  SYNCS.ARRIVE.TRANS64.A1T0 RZ, [R4+URZ+0x8], RZ ;  /* 0x000008ff04ff79a7 */ /* 0x0005e400081000ff */
[----:B--2---:R-:W-:Y:S02]  /*1ba0*/  MOV R4, R17 ;  /* 0x0000001100047202 */ /* 0x004fe40000000f00 */
[----:B0-----:R-:W-:Y:S02]  /*1bb0*/  MOV R5, R10 ;  /* 0x0000000a00057202 */ /* 0x001fe40000000f00 */
[----:B------:R-:W-:-:S05]  /*1bc0*/  IADD3 R12, P0, PT, R4, 0x20, RZ ;  /* 0x00000020040c7810 */ /* 0x000fca0007f1e0ff */
[----:B------:R-:W-:Y:S01]  /*1bd0*/  IMAD.X R13, RZ, RZ, R5, P0 ;  /* 0x000000ffff0d7224 */ /* 0x000fe200000e0605 */
[----:B-1----:R-:W-:Y:S07]  /*1be0*/  BRA.DIV UR4, `(.L_x_37) ;  /* 0x0000000204a07947 */ /* 0x002fee000b800000 */
[----:B------:R0:W1:Y:S02]  /*1bf0*/  MATCH.ANY.U64 R14, R12 ;  /* 0x000000000c0e73a1 */ /* 0x00006400000e8200 */
.L_x_45:
        /* <DEDUP_REMOVED lines=23> */
.L_x_3:
[----:B------:R-:W-:Y:S02]  /*1d70*/  IMAD.MOV.U32 R14, RZ, RZ, 0x0 ;  /* 0x00000000ff0e7424 */ /* 0x000fe400078e00ff */
[----:B------:R-:W-:Y:S02]  /*1d80*/  IMAD.MOV.U32 R13, RZ, RZ, 0x0 ;  /* 0x00000000ff0d7424 */ /* 0x000fe400078e00ff */
[----:B------:R-:W-:-:S07]  /*1d90*/  IMAD.MOV.U32 R15, RZ, RZ, -0x1 ;  /* 0xffffffffff0f7424 */ /* 0x000fce00078e00ff */
[----:B------:R-:W-:Y:S05]  /*1da0*/  WARPSYNC.COLLECTIVE.ALL `(.L_x_38) ;  /* 0x0000000000147948 */ /* 0x000fea0003c00000 */
[----:B------:R-:W-:-:S04]  /*1db0*/  SHF.L.U32 R13, R13, 0x10, RZ ;  /* 0x000000100d0d7819 */ /* 0x000fc800000006ff */
[----:B------:R-:W-:-:S05]  /*1dc0*/  LOP3.LUT R13, R13, 0xf, R14, 0xf8, !PT ;  /* 0x0000000f0d0d7812 */ /* 0x000fca00078ef80e */
[----:B------:R0:W-:Y:S02]  /*1dd0*/  BAR.SYNC.DEFER_BLOCKING R13, R13 ;  /* 0x0000000d0000731d */ /* 0x0001e40000010000 */
[----:B0-----:R-:W-:-:S04]  /*1de0*/  SHF.R.U32 R13, R13, 0x10, RZ ;  /* 0x000000100d0d7819 */ /* 0x001fc800000016ff */
[----:B------:R-:W-:Y:S05]  /*1df0*/  ENDCOLLECTIVE ;  /* 0x000000000000791b */ /* 0x000fea0003800000 */
.L_x_38:
[----:B------:R-:W-:Y:S05]  /*1e00*/  BRA `(.L_x_39) ;  /* 0xffffffe400b07947 */ /* 0x000fea000383ffff */
.L_x_5:
[----:B------:R-:W-:Y:S01]  /*1e10*/  BSSY B0, `(.L_x_40) ;  /* 0x0000004000007945 */ /* 0x000fe20003800000 */
[----:B------:R-:W-:Y:S05]  /*1e20*/  WARPSYNC.COLLECTIVE R15, `(.L_x_41) ;  /* 0x000000000f087348 */ /* 0x000fea0003c00000 */
[----:B------:R0:W1:Y:S02]  /*1e30*/  MATCH.ANY.U64 R14, R12 ;  /* 0x000000000c0e73a1 */ /* 0x00006400000e8200 */
[----:B01----:R-:W-:Y:S05]  /*1e40*/  ENDCOLLECTIVE ;  /* 0x000000000000791b */ /* 0x003fea0003800000 */
.L_x_41:
[----:B------:R-:W-:Y:S05]  /*1e50*/  BSYNC B0 ;  /* 0x0000000000007941 */ /* 0x000fea0003800000 */
.L_x_40:
[----:B------:R-:W-:Y:S05]  /*1e60*/  BRA `(.L_x_42) ;  /* 0xffffffe400d87947 */ /* 0x000fea000383ffff */
.L_x_37:
[----:B------:R-:W-:Y:S01]  /*1e70*/  BSSY B0, `(.L_x_43) ;  /* 0x0000004000007945 */ /* 0x000fe20003800000 */
[----:B------:R-:W-:Y:S05]  /*1e80*/  WARPSYNC.COLLECTIVE R15, `(.L_x_44) ;  /* 0x000000000f087348 */ /* 0x000fea0003c00000 */
[----:B------:R0:W1:Y:S02]  /*1e90*/  MATCH.ANY.U64 R14, R12 ;  /* 0x000000000c0e73a1 */ /* 0x00006400000e8200 */
[----:B01----:R-:W-:Y:S05]  /*1ea0*/  ENDCOLLECTIVE ;  /* 0x000000000000791b */ /* 0x003fea0003800000 */
.L_x_44:
[----:B------:R-:W-:Y:S05]  /*1eb0*/  BSYNC B0 ;  /* 0x0000000000007941 */ /* 0x000fea0003800000 */
.L_x_43:
[----:B------:R-:W-:Y:S05]  /*1ec0*/  BRA `(.L_x_45) ;  /* 0xfffffffc004c7947 */ /* 0x000fea000383ffff */
.L_x_46:
[----:B------:R-:W-:-:S00]  /*1ed0*/  BRA `(.L_x_46) ;  /* 0xfffffffc00fc7947 */ /* 0x000fc0000383ffff */
[----:B------:R-:W-:-:S00]  /*1ee0*/  NOP ;  /* 0x0000000000007918 */ /* 0x000fc00000000000 */
        /* <DEDUP_REMOVED lines=9> */
.L_x_50:


//--------------------- .text._Z8baselinePiPKiii  --------------------------
	.section	.text._Z8baselinePiPKiii,"ax",@progbits
	.align	128
        .global         _Z8baselinePiPKiii
        .type           _Z8baselinePiPKiii,@function
        .size           _Z8baselinePiPKiii,(.L_x_51 - _Z8baselinePiPKiii)
        .other          _Z8baselinePiPKiii,@"STO_CUDA_ENTRY STV_DEFAULT"
_Z8baselinePiPKiii:
.text._Z8baselinePiPKiii:
[----:B------:R-:W-:Y:S08]  /*0000*/  LDC R1, c[0x0][0x37c] ;  /* 0x0000df00ff017b82 */ /* 0x000ff00000000800 */
[----:B------:R-:W0:Y:S08]  /*0010*/  LDC R0, c[0x0][0x394] ;  /* 0x0000e500ff007b82 */ /* 0x000e300000000800 */
[----:B------:R-:W1:Y:S08]  /*0020*/  LDC R7, c[0x0][0x360] ;  /* 0x0000d800ff077b82 */ /* 0x000e700000000800 */
[----:B------:R-:W2:Y:S01]  /*0030*/  S2UR UR4, SR_CTAID.X ;  /* 0x00000000000479c3 */ /* 0x000ea20000002500 */
[----:B0-----:R-:W-:-:S02]  /*0040*/  ISETP.GE.AND P0, PT, R0, 0x1, PT ;  /* 0x000000010000780c */ /* 0x001fc40003f06270 */
[----:B------:R-:W0:Y:S11]  /*0050*/  S2R R0, SR_TID.X ;  /* 0x0000000000007919 */ /* 0x000e360000002100 */
[----:B-12---:R-:W-:Y:S05]  /*0060*/  @!P0 EXIT ;  /* 0x000000000000894d */ /* 0x006fea0003800000 */
[----:B------:R-:W1:Y:S01]  /*0070*/  LDC.64 R2, c[0x0][0x388] ;  /* 0x0000e200ff027b82 */ /* 0x000e620000000a00 */
[----:B------:R-:W2:Y:S01]  /*0080*/  LDCU UR5, c[0x0][0x370] ;  /* 0x00006e00ff0577ac */ /* 0x000ea20008000800 */
[C---:B0-----:R-:W-:Y:S01]  /*0090*/  IMAD R0, R7.reuse, UR4, R0 ;  /* 0x0000000407007c24 */ /* 0x041fe2000f8e0200 */
[----:B------:R-:W0:Y:S01]  /*00a0*/  LDCU.64 UR6, c[0x0][0x358] ;  /* 0x00006b00ff0677ac */ /* 0x000e220008000a00 */
[----:B------:R-:W-:Y:S01]  /*00b0*/  UMOV UR4, URZ ;  /* 0x000000ff00047c82 */ /* 0x000fe20008000000 */
[----:B--2---:R-:W-:Y:S02]  /*00c0*/  IMAD R7, R7, UR5, RZ ;  /* 0x0000000507077c24 */ /* 0x004fe4000f8e02ff */
[----:B01----:R-:W-:-:S07]  /*00d0*/  IMAD.WIDE R2, R0, 0x4, R2 ;  /* 0x0000000400027825 */ /* 0x003fce00078e0202 */
.L_x_48:
[----:B------:R-:W2:Y:S01]  /*00e0*/  LDG.E R6, desc[UR6][R2.64] ;  /* 0x0000000602067981 */ /* 0x000ea2000c1e1900 */
[----:B-1----:R-:W0:Y:S01]  /*00f0*/  LDC.64 R4, c[0x0][0x380] ;  /* 0x0000e000ff047b82 */ /* 0x002e220000000a00 */
[----:B------:R-:W-:Y:S01]  /*0100*/  IMAD R9, R7, UR4, R0 ;  /* 0x0000000407097c24 */ /* 0x000fe2000f8e0200 */
[----:B------:R-:W1:Y:S03]  /*0110*/  LDCU UR5, c[0x0][0x394] ;  /* 0x00007280ff0577ac */ /* 0x000e660008000800 */
[----:B0-----:R-:W-:Y:S01]  /*0120*/  IMAD.WIDE.U32 R4, R9, 0x4, R4 ;  /* 0x0000000409047825 */ /* 0x001fe200078e0004 */
[----:B--2---:R-:W-:-:S05]  /*0130*/  SHF.L.U32 R11, R6, 0x1, RZ ;  /* 0x00000001060b7819 */ /* 0x004fca00000006ff */
[----:B------:R-:W-:-:S04]  /*0140*/  IMAD R6, R6, R11, RZ ;  /* 0x0000000b06067224 */ /* 0x000fc800078e02ff */
[----:B------:R-:W-:-:S05]  /*0150*/  IMAD.HI.U32 R6, R6, -0x55555555, RZ ;  /* 0xaaaaaaab06067827 */ /* 0x000fca00078e00ff */
[----:B------:R-:W-:-:S05]  /*0160*/  SHF.R.U32.HI R6, RZ, 0x1, R6 ;  /* 0x00000001ff067819 */ /* 0x000fca0000011606 */
[----:B------:R-:W-:-:S05]  /*0170*/  IMAD R11, R11, R6, RZ ;  /* 0x000000060b0b7224 */ /* 0x000fca00078e02ff */
[----:B------:R0:W-:Y:S04]  /*0180*/  STG.E desc[UR6][R4.64], R11 ;  /* 0x0000000b04007986 */ /* 0x0001e8000c101906 */
[----:B------:R-:W2:Y:S02]  /*0190*/  LDG.E R6, desc[UR6][R2.64] ;  /* 0x0000000602067981 */ /* 0x000ea4000c1e1900 */
[----:B--2---:R-:W-:-:S05]  /*01a0*/  SHF.L.U32 R9, R6, 0x1, RZ ;  /* 0x0000000106097819 */ /* 0x004fca00000006ff */
[----:B------:R-:W-:-:S04]  /*01b0*/  IMAD R6, R6, R9, RZ ;  /* 0x0000000906067224 */ /* 0x000fc800078e02ff */
[----:B------:R-:W-:-:S05]  /*01c0*/  IMAD.HI.U32 R6, R6, -0x55555555, RZ ;  /* 0xaaaaaaab06067827 */ /* 0x000fca00078e00ff */
[----:B------:R-:W-:-:S05]  /*01d0*/  SHF.R.U32.HI R6, RZ, 0x1, R6 ;  /* 0x00000001ff067819 */ /* 0x000fca0000011606 */
[----:B------:R-:W-:-:S05]  /*01e0*/  IMAD R9, R9, R6, RZ ;  /* 0x0000000609097224 */ /* 0x000fca00078e02ff */
[----:B------:R2:W-:Y:S04]  /*01f0*/  STG.E desc[UR6][R4.64], R9 ;  /* 0x0000000904007986 */ /* 0x0005e8000c101906 */
[----:B------:R-:W3:Y:S02]  /*0200*/  LDG.E R6, desc[UR6][R2.64] ;  /* 0x0000000602067981 */ /* 0x000ee4000c1e1900 */
[----:B---3--:R-:W-:-:S05]  /*0210*/  SHF.L.U32 R13, R6, 0x1, RZ ;  /* 0x00000001060d7819 */ /* 0x008fca00000006ff */
[----:B------:R-:W-:-:S04]  /*0220*/  IMAD R6, R6, R13, RZ ;  /* 0x0000000d06067224 */ /* 0x000fc800078e02ff */
[----:B------:R-:W-:-:S05]  /*0230*/  IMAD.HI.U32 R6, R6, -0x55555555, RZ ;  /* 0xaaaaaaab06067827 */ /* 0x000fca00078e00ff */
[----:B------:R-:W-:-:S05]  /*0240*/  SHF.R.U32.HI R6, RZ, 0x1, R6 ;  /* 0x00000001ff067819 */ /* 0x000fca0000011606 */
[----:B------:R-:W-:-:S05]  /*0250*/  IMAD R13, R13, R6, RZ ;  /* 0x000000060d0d7224 */ /* 0x000fca00078e02ff */
[----:B------:R2:W-:Y:S04]  /*0260*/  STG.E desc[UR6][R4.64], R13 ;  /* 0x0000000d04007986 */ /* 0x0005e8000c101906 */
[----:B------:R-:W0:Y:S01]  /*0270*/  LDG.E R6, desc[UR6][R2.64] ;  /* 0x0000000602067981 */ /* 0x000e22000c1e1900 */
[----:B------:R-:W-:-:S04]  /*0280*/  UIADD3 UR4, UPT, UPT, UR4, 0x1, URZ ;  /* 0x0000000104047890 */ /* 0x000fc8000fffe0ff */
[----:B-1----:R-:W-:-:S03]  /*0290*/  UISETP.NE.AND UP1, UPT, UR4, UR5, UPT ;  /* 0x000000050400728c */ /* 0x002fc6000bf25270 */
[----:B------:R-:W-:Y:S01]  /*02a0*/  UMOV UR5, 0x4 ;  /* 0x0000000400057882 */ /* 0x000fe20000000000 */
[----:B0-----:R-:W-:-:S05]  /*02b0*/  SHF.L.U32 R11, R6, 0x1, RZ ;  /* 0x00000001060b7819 */ /* 0x001fca00000006ff */
[----:B------:R-:W-:-:S04]  /*02c0*/  IMAD R6, R6, R11, RZ ;  /* 0x0000000b06067224 */ /* 0x000fc800078e02ff */
[----:B------:R-:W-:-:S05]  /*02d0*/  IMAD.HI.U32 R6, R6, -0x55555555, RZ ;  /* 0xaaaaaaab06067827 */ /* 0x000fca00078e00ff */
[----:B------:R-:W-:-:S05]  /*02e0*/  SHF.R.U32.HI R6, RZ, 0x1, R6 ;  /* 0x00000001ff067819 */ /* 0x000fca0000011606 */
[----:B------:R-:W-:-:S05]  /*02f0*/  IMAD R11, R11, R6, RZ ;  /* 0x000000060b0b7224 */ /* 0x000fca00078e02ff */
[----:B------:R2:W-:Y:S02]  /*0300*/  STG.E desc[UR6][R4.64], R11 ;  /* 0x0000000b04007986 */ /* 0x0005e4000c101906 */
.L_x_47:
[----:B------:R-:W2:Y:S02]  /*0310*/  LDG.E R6, desc[UR6][R2.64] ;  /* 0x0000000602067981 */ /* 0x000ea4000c1e1900 */
[----:B-12---:R-:W-:-:S05]  /*0320*/  SHF.L.U32 R9, R6, 0x1, RZ ;  /* 0x0000000106097819 */ /* 0x006fca00000006ff */
        /* <DEDUP_REMOVED lines=19> */
[----:B------:R-:W0:Y:S02]  /*0460*/  LDG.E R6, desc[UR6][R2.64] ;  /* 0x0000000602067981 */ /* 0x000e24000c1e1900 */
[----:B0-----:R-:W-:-:S05]  /*0470*/  SHF.L.U32 R9, R6, 0x1, RZ ;  /* 0x0000000106097819 */ /* 0x001fca00000006ff */
[----:B------:R-:W-:-:S04]  /*0480*/  IMAD R6, R6, R9, RZ ;  /* 0x0000000906067224 */ /* 0x000fc800078e02ff */
[----:B------:R-:W-:-:S05]  /*0490*/  IMAD.HI.U32 R6, R6, -0x55555555, RZ ;  /* 0xaaaaaaab06067827 */ /* 0x000fca00078e00ff */
[----:B------:R-:W-:-:S05]  /*04a0*/  SHF.R.U32.HI R6, RZ, 0x1, R6 ;  /* 0x00000001ff067819 */ /* 0x000fca0000011606 */
[----:B------:R-:W-:-:S05]  /*04b0*/  IMAD R9, R9, R6, RZ ;  /* 0x0000000609097224 */ /* 0x000fca00078e02ff */
[----:B------:R0:W-:Y:S04]  /*04c0*/  STG.E desc[UR6][R4.64], R9 ;  /* 0x0000000904007986 */ /* 0x0001e8000c101906 */
[----:B------:R-:W1:Y:S02]  /*04d0*/  LDG.E R6, desc[UR6][R2.64] ;  /* 0x0000000602067981 */ /* 0x000e64000c1e1900 */
[----:B-1----:R-:W-:-:S05]  /*04e0*/  SHF.L.U32 R11, R6, 0x1, RZ ;  /* 0x00000001060b7819 */ /* 0x002fca00000006ff */
        /* <DEDUP_REMOVED lines=165> */
[----:B------:R-:W-:Y:S04]  /*0f40*/  STG.E desc[UR6][R4.64], R15 ;  /* 0x0000000f04007986 */ /* 0x000fe8000c101906 */
[----:B------:R-:W3:Y:S02]  /*0f50*/  LDG.E R6, desc[UR6][R2.64] ;  /* 0x0000000602067981 */ /* 0x000ee4000c1e1900 */
[----:B---3--:R-:W-:-:S05]  /*0f60*/  SHF.L.U32 R9, R6, 0x1, RZ ;  /* 0x0000000106097819 */ /* 0x008fca00000006ff */
        /* <DEDUP_REMOVED lines=19> */
[----:B------:R-:W0:Y:S01]  /*10a0*/  LDG.E R6, desc[UR6][R2.64] ;  /* 0x0000000602067981 */ /* 0x000e22000c1e1900 */
[----:B------:R-:W-:-:S04]  /*10b0*/  UIADD3 UR5, UPT, UPT, UR5, 0x20, URZ ;  /* 0x0000002005057890 */ /* 0x000fc8000fffe0ff */
[----:B------:R-:W-:Y:S01]  /*10c0*/  UISETP.NE.AND UP0, UPT, UR5, 0x64, UPT ;  /* 0x000000640500788c */ /* 0x000fe2000bf05270 */
[----:B0-----:R-:W-:-:S05]  /*10d0*/  SHF.L.U32 R9, R6, 0x1, RZ ;  /* 0x0000000106097819 */ /* 0x001fca00000006ff */
[----:B------:R-:W-:-:S04]  /*10e0*/  IMAD R6, R6, R9, RZ ;  /* 0x0000000906067224 */ /* 0x000fc800078e02ff */
[----:B------:R-:W-:-:S05]  /*10f0*/  IMAD.HI.U32 R6, R6, -0x55555555, RZ ;  /* 0xaaaaaaab06067827 */ /* 0x000fca00078e00ff */
[----:B------:R-:W-:-:S05]  /*1100*/  SHF.R.U32.HI R6, RZ, 0x1, R6 ;  /* 0x00000001ff067819 */ /* 0x000fca0000011606 */
[----:B------:R-:W-:-:S05]  /*1110*/  IMAD R9, R9, R6, RZ ;  /* 0x0000000609097224 */ /* 0x000fca00078e02ff */
[----:B------:R1:W-:Y:S01]  /*1120*/  STG.E desc[UR6][R4.64], R9 ;  /* 0x0000000904007986 */ /* 0x0003e2000c101906 */
[----:B------:R-:W-:Y:S05]  /*1130*/  BRA.U UP0, `(.L_x_47) ;  /* 0xfffffff100747547 */ /* 0x000fea000b83ffff */
[----:B------:R-:W-:Y:S05]  /*1140*/  BRA.U UP1, `(.L_x_48) ;  /* 0xffffffed01e47547 */ /* 0x000fea000b83ffff */
[----:B------:R-:W-:Y:S05]  /*1150*/  EXIT ;  /* 0x000000000000794d */ /* 0x000fea0003800000 */
.L_x_49:
        /* <DEDUP_REMOVED lines=10> */
.L_x_51:


//--------------------- .nv.global.init           --------------------------
	.section	.nv.global.init,"aw",@progbits
.nv.global.init:
	.type		$str$1,@object
	.size		$str$1,($str - $str$1)
$str$1:
        /*0000*/ 	.byte	0x2f, 0x74, 0x6d, 0x70, 0x2f, 0x73, 0x61, 0x73, 0x73, 0x5f, 0x63, 0x75, 0x5f, 0x66, 0x67, 0x79
        /*0010*/ 	.byte	0x78, 0x76, 0x61, 0x67, 0x34, 0x2f, 0x6b, 0x2e, 0x63, 0x75, 0x00
	.type		$str,@object
	.size		$str,(__unnamed_1 - $str)
$str:
        /*001b*/ 	.byte	0x73, 0x69, 0x7a, 0x65, 0x20, 0x3d, 0x3d, 0x20, 0x62, 0x61, 0x74, 0x63, 0x68, 0x5f, 0x73, 0x7a
        /*002b*/ 	.byte	0x20, 0x2a, 0x20, 0x67, 0x72, 0x69, 0x64, 0x2e, 0x73, 0x69, 0x7a, 0x65, 0x28, 0x29, 0x00
	.type		__unnamed_1,@object
	.size		__unnamed_1,(.L_0 - __unnamed_1)
__unnamed_1:
        /*003a*/ 	.byte	0x76, 0x6f, 0x69, 0x64, 0x20, 0x77, 0x69, 0x74, 0x68, 0x5f, 0x73, 0x74, 0x61, 0x67, 0x69, 0x6e
        /*004a*/ 	.byte	0x67, 0x28, 0x69, 0x6e, 0x74, 0x20, 0x2a, 0x2c, 0x20, 0x63, 0x6f, 0x6e, 0x73, 0x74, 0x20, 0x69
        /*005a*/ 	.byte	0x6e, 0x74, 0x20, 0x2a, 0x2c, 0x20, 0x75, 0x6e, 0x73, 0x69, 0x67, 0x6e, 0x65, 0x64, 0x20, 0x6c
        /*006a*/ 	.byte	0x6f, 0x6e, 0x67, 0x2c, 0x20, 0x75, 0x6e, 0x73, 0x69, 0x67, 0x6e, 0x65, 0x64, 0x20, 0x6c, 0x6f
        /*007a*/ 	.byte	0x6e, 0x67, 0x29, 0x00
.L_0:


//--------------------- .nv.shared._Z12with_stagingPiPKimm --------------------------
	.section	.nv.shared._Z12with_stagingPiPKimm,"aw",@nobits
	.sectionflags	@""
	.align	16
.nv.shared._Z12with_stagingPiPKimm:
	.zero		1072


//--------------------- .nv.shared.reserved.0     --------------------------
	.section	.nv.shared.reserved.0,"aw",@nobits
	.weak		__nv_reservedSMEM_offset_0_alias
	.size		__nv_reservedSMEM_offset_0_alias, 0, 64
	.other		__nv_reservedSMEM_offset_0_alias,@"STO_CUDA_RESERVED_SHARED STV_DEFAULT"
__nv_reservedSMEM_offset_0_alias:
	.zero		0
	.zero		64


//--------------------- .nv.shared._Z8baselinePiPKiii --------------------------
	.section	.nv.shared._Z8baselinePiPKiii,"aw",@nobits
	.sectionflags	@""
	.align	16
	.zero		1024


//--------------------- .nv.constant0._Z12with_stagingPiPKimm --------------------------
	.section	.nv.constant0._Z12with_stagingPiPKimm,"a",@progbits
	.sectionflags	@""
	.align	4
.nv.constant0._Z12with_stagingPiPKimm:
	.zero		928


//--------------------- .nv.constant0._Z8baselinePiPKiii --------------------------
	.section	.nv.constant0._Z8baselinePiPKiii,"a",@progbits
	.sectionflags	@""
	.align	4
.nv.constant0._Z8baselinePiPKiii:
	.zero		920


//--------------------- SYMBOLS --------------------------

	.type		.nv.reservedSmem.offset0,@object
	.size		.nv.reservedSmem.offset0,0x4
	.type		.nv.reservedSmem.cap,@object
	.size		.nv.reservedSmem.cap,0x4
	.type		__assertfail,@function
